//
// Generated by NVIDIA NVVM Compiler
//
// Compiler Build ID: CL-36424714
// Cuda compilation tools, release 13.0, V13.0.88
// Based on NVVM 20.0.0
//

.version 9.0
.target sm_100
.address_size 64

	// .globl	_Z12add_parallelPfS_S_i

.visible .entry _Z12add_parallelPfS_S_i(
	.param .u64 .ptr .align 1 _Z12add_parallelPfS_S_i_param_0,
	.param .u64 .ptr .align 1 _Z12add_parallelPfS_S_i_param_1,
	.param .u64 .ptr .align 1 _Z12add_parallelPfS_S_i_param_2,
	.param .u32 _Z12add_parallelPfS_S_i_param_3
)
{
	.reg .pred 	%p<7>;
	.reg .b32 	%r<31>;
	.reg .b32 	%f<26>;
	.reg .b64 	%rd<25>;

	ld.param.u64 	%rd4, [_Z12add_parallelPfS_S_i_param_0];
	ld.param.u64 	%rd5, [_Z12add_parallelPfS_S_i_param_1];
	ld.param.u64 	%rd6, [_Z12add_parallelPfS_S_i_param_2];
	ld.param.u32 	%r12, [_Z12add_parallelPfS_S_i_param_3];
	cvta.to.global.u64 	%rd1, %rd6;
	cvta.to.global.u64 	%rd2, %rd5;
	cvta.to.global.u64 	%rd3, %rd4;
	mov.u32 	%r13, %ntid.x;
	mov.u32 	%r14, %ctaid.x;
	mov.u32 	%r15, %tid.x;
	mad.lo.s32 	%r29, %r13, %r14, %r15;
	mov.u32 	%r16, %nctaid.x;
	mul.lo.s32 	%r2, %r13, %r16;
	setp.ge.s32 	%p1, %r29, %r12;
	@%p1 bra 	$L__BB0_7;
	add.s32 	%r17, %r29, %r2;
	max.s32 	%r18, %r12, %r17;
	setp.lt.s32 	%p2, %r17, %r12;
	selp.u32 	%r19, 1, 0, %p2;
	add.s32 	%r20, %r17, %r19;
	sub.s32 	%r21, %r18, %r20;
	div.u32 	%r22, %r21, %r2;
	add.s32 	%r3, %r22, %r19;
	and.b32  	%r23, %r3, 3;
	setp.eq.s32 	%p3, %r23, 3;
	@%p3 bra 	$L__BB0_4;
	add.s32 	%r24, %r3, 1;
	and.b32  	%r25, %r24, 3;
	neg.s32 	%r27, %r25;
$L__BB0_3:
	.pragma "nounroll";
	mul.wide.s32 	%rd7, %r29, 4;
	add.s64 	%rd8, %rd1, %rd7;
	add.s64 	%rd9, %rd2, %rd7;
	add.s64 	%rd10, %rd3, %rd7;
	ld.global.f32 	%f1, [%rd10];
	ld.global.f32 	%f2, [%rd9];
	add.f32 	%f3, %f1, %f2;
	ld.global.f32 	%f4, [%rd8];
	add.f32 	%f5, %f4, %f3;
	st.global.f32 	[%rd8], %f5;
	add.s32 	%r29, %r29, %r2;
	add.s32 	%r27, %r27, 1;
	setp.ne.s32 	%p4, %r27, 0;
	@%p4 bra 	$L__BB0_3;
$L__BB0_4:
	setp.lt.u32 	%p5, %r3, 3;
	@%p5 bra 	$L__BB0_7;
	mul.wide.s32 	%rd15, %r2, 4;
	shl.b32 	%r26, %r2, 2;
$L__BB0_6:
	mul.wide.s32 	%rd11, %r29, 4;
	add.s64 	%rd12, %rd3, %rd11;
	ld.global.f32 	%f6, [%rd12];
	add.s64 	%rd13, %rd2, %rd11;
	ld.global.f32 	%f7, [%rd13];
	add.f32 	%f8, %f6, %f7;
	add.s64 	%rd14, %rd1, %rd11;
	ld.global.f32 	%f9, [%rd14];
	add.f32 	%f10, %f9, %f8;
	st.global.f32 	[%rd14], %f10;
	add.s64 	%rd16, %rd12, %rd15;
	ld.global.f32 	%f11, [%rd16];
	add.s64 	%rd17, %rd13, %rd15;
	ld.global.f32 	%f12, [%rd17];
	add.f32 	%f13, %f11, %f12;
	add.s64 	%rd18, %rd14, %rd15;
	ld.global.f32 	%f14, [%rd18];
	add.f32 	%f15, %f14, %f13;
	st.global.f32 	[%rd18], %f15;
	add.s64 	%rd19, %rd16, %rd15;
	ld.global.f32 	%f16, [%rd19];
	add.s64 	%rd20, %rd17, %rd15;
	ld.global.f32 	%f17, [%rd20];
	add.f32 	%f18, %f16, %f17;
	add.s64 	%rd21, %rd18, %rd15;
	ld.global.f32 	%f19, [%rd21];
	add.f32 	%f20, %f19, %f18;
	st.global.f32 	[%rd21], %f20;
	add.s64 	%rd22, %rd19, %rd15;
	ld.global.f32 	%f21, [%rd22];
	add.s64 	%rd23, %rd20, %rd15;
	ld.global.f32 	%f22, [%rd23];
	add.f32 	%f23, %f21, %f22;
	add.s64 	%rd24, %rd21, %rd15;
	ld.global.f32 	%f24, [%rd24];
	add.f32 	%f25, %f24, %f23;
	st.global.f32 	[%rd24], %f25;
	add.s32 	%r29, %r26, %r29;
	setp.lt.s32 	%p6, %r29, %r12;
	@%p6 bra 	$L__BB0_6;
$L__BB0_7:
	ret;

}
	// .globl	_Z10add_stridePfS_S_i
.visible .entry _Z10add_stridePfS_S_i(
	.param .u64 .ptr .align 1 _Z10add_stridePfS_S_i_param_0,
	.param .u64 .ptr .align 1 _Z10add_stridePfS_S_i_param_1,
	.param .u64 .ptr .align 1 _Z10add_stridePfS_S_i_param_2,
	.param .u32 _Z10add_stridePfS_S_i_param_3
)
{
	.reg .pred 	%p<7>;
	.reg .b32 	%r<27>;
	.reg .b32 	%f<26>;
	.reg .b64 	%rd<31>;

	ld.param.u64 	%rd8, [_Z10add_stridePfS_S_i_param_0];
	ld.param.u64 	%rd9, [_Z10add_stridePfS_S_i_param_1];
	ld.param.u64 	%rd10, [_Z10add_stridePfS_S_i_param_2];
	ld.param.u32 	%r11, [_Z10add_stridePfS_S_i_param_3];
	cvta.to.global.u64 	%rd1, %rd10;
	cvta.to.global.u64 	%rd2, %rd9;
	cvta.to.global.u64 	%rd3, %rd8;
	mov.u32 	%r26, %tid.x;
	mov.u32 	%r2, %ntid.x;
	setp.ge.s32 	%p1, %r26, %r11;
	@%p1 bra 	$L__BB1_6;
	add.s32 	%r12, %r26, %r2;
	max.u32 	%r13, %r11, %r12;
	setp.lt.u32 	%p2, %r12, %r11;
	selp.u32 	%r14, 1, 0, %p2;
	add.s32 	%r15, %r12, %r14;
	sub.s32 	%r16, %r13, %r15;
	div.u32 	%r17, %r16, %r2;
	add.s32 	%r3, %r17, %r14;
	and.b32  	%r18, %r3, 3;
	setp.eq.s32 	%p3, %r18, 3;
	@%p3 bra 	$L__BB1_4;
	add.s32 	%r19, %r3, 1;
	and.b32  	%r20, %r19, 3;
	mul.wide.u32 	%rd30, %r26, 4;
	mul.wide.u32 	%rd5, %r2, 4;
	neg.s32 	%r24, %r20;
	mad.lo.s32 	%r26, %r2, %r20, %r26;
$L__BB1_3:
	.pragma "nounroll";
	add.s64 	%rd11, %rd3, %rd30;
	ld.global.f32 	%f1, [%rd11];
	add.s64 	%rd12, %rd2, %rd30;
	ld.global.f32 	%f2, [%rd12];
	add.f32 	%f3, %f1, %f2;
	add.s64 	%rd13, %rd1, %rd30;
	ld.global.f32 	%f4, [%rd13];
	add.f32 	%f5, %f4, %f3;
	st.global.f32 	[%rd13], %f5;
	add.s64 	%rd30, %rd30, %rd5;
	add.s32 	%r24, %r24, 1;
	setp.ne.s32 	%p4, %r24, 0;
	@%p4 bra 	$L__BB1_3;
$L__BB1_4:
	setp.lt.u32 	%p5, %r3, 3;
	@%p5 bra 	$L__BB1_6;
$L__BB1_5:
	mul.wide.u32 	%rd14, %r26, 4;
	add.s64 	%rd15, %rd3, %rd14;
	ld.global.f32 	%f6, [%rd15];
	add.s64 	%rd16, %rd2, %rd14;
	ld.global.f32 	%f7, [%rd16];
	add.f32 	%f8, %f6, %f7;
	add.s64 	%rd17, %rd1, %rd14;
	ld.global.f32 	%f9, [%rd17];
	add.f32 	%f10, %f9, %f8;
	st.global.f32 	[%rd17], %f10;
	add.s32 	%r21, %r26, %r2;
	mul.wide.u32 	%rd18, %r21, 4;
	add.s64 	%rd19, %rd3, %rd18;
	ld.global.f32 	%f11, [%rd19];
	add.s64 	%rd20, %rd2, %rd18;
	ld.global.f32 	%f12, [%rd20];
	add.f32 	%f13, %f11, %f12;
	add.s64 	%rd21, %rd1, %rd18;
	ld.global.f32 	%f14, [%rd21];
	add.f32 	%f15, %f14, %f13;
	st.global.f32 	[%rd21], %f15;
	add.s32 	%r22, %r21, %r2;
	mul.wide.u32 	%rd22, %r22, 4;
	add.s64 	%rd23, %rd3, %rd22;
	ld.global.f32 	%f16, [%rd23];
	add.s64 	%rd24, %rd2, %rd22;
	ld.global.f32 	%f17, [%rd24];
	add.f32 	%f18, %f16, %f17;
	add.s64 	%rd25, %rd1, %rd22;
	ld.global.f32 	%f19, [%rd25];
	add.f32 	%f20, %f19, %f18;
	st.global.f32 	[%rd25], %f20;
	add.s32 	%r23, %r22, %r2;
	mul.wide.u32 	%rd26, %r23, 4;
	add.s64 	%rd27, %rd3, %rd26;
	ld.global.f32 	%f21, [%rd27];
	add.s64 	%rd28, %rd2, %rd26;
	ld.global.f32 	%f22, [%rd28];
	add.f32 	%f23, %f21, %f22;
	add.s64 	%rd29, %rd1, %rd26;
	ld.global.f32 	%f24, [%rd29];
	add.f32 	%f25, %f24, %f23;
	st.global.f32 	[%rd29], %f25;
	add.s32 	%r26, %r23, %r2;
	setp.lt.s32 	%p6, %r26, %r11;
	@%p6 bra 	$L__BB1_5;
$L__BB1_6:
	ret;

}
	// .globl	_Z3addPfS_S_i
.visible .entry _Z3addPfS_S_i(
	.param .u64 .ptr .align 1 _Z3addPfS_S_i_param_0,
	.param .u64 .ptr .align 1 _Z3addPfS_S_i_param_1,
	.param .u64 .ptr .align 1 _Z3addPfS_S_i_param_2,
	.param .u32 _Z3addPfS_S_i_param_3
)
{
	.reg .pred 	%p<10>;
	.reg .b32 	%r<23>;
	.reg .b32 	%f<146>;
	.reg .b64 	%rd<40>;

	ld.param.u64 	%rd22, [_Z3addPfS_S_i_param_0];
	ld.param.u64 	%rd23, [_Z3addPfS_S_i_param_1];
	ld.param.u64 	%rd24, [_Z3addPfS_S_i_param_2];
	ld.param.u32 	%r16, [_Z3addPfS_S_i_param_3];
	cvta.to.global.u64 	%rd1, %rd24;
	cvta.to.global.u64 	%rd2, %rd23;
	cvta.to.global.u64 	%rd3, %rd22;
	setp.lt.s32 	%p1, %r16, 1;
	@%p1 bra 	$L__BB2_13;
	and.b32  	%r1, %r16, 15;
	setp.lt.u32 	%p2, %r16, 16;
	mov.b32 	%r20, 0;
	@%p2 bra 	$L__BB2_4;
	and.b32  	%r20, %r16, 2147483632;
	neg.s32 	%r18, %r20;
	add.s64 	%rd36, %rd3, 32;
	add.s64 	%rd35, %rd2, 32;
	add.s64 	%rd34, %rd1, 32;
$L__BB2_3:
	.pragma "nounroll";
	ld.global.f32 	%f1, [%rd36+-32];
	ld.global.f32 	%f2, [%rd35+-32];
	add.f32 	%f3, %f1, %f2;
	ld.global.f32 	%f4, [%rd34+-32];
	add.f32 	%f5, %f4, %f3;
	st.global.f32 	[%rd34+-32], %f5;
	ld.global.f32 	%f6, [%rd36+-28];
	ld.global.f32 	%f7, [%rd35+-28];
	add.f32 	%f8, %f6, %f7;
	ld.global.f32 	%f9, [%rd34+-28];
	add.f32 	%f10, %f9, %f8;
	st.global.f32 	[%rd34+-28], %f10;
	ld.global.f32 	%f11, [%rd36+-24];
	ld.global.f32 	%f12, [%rd35+-24];
	add.f32 	%f13, %f11, %f12;
	ld.global.f32 	%f14, [%rd34+-24];
	add.f32 	%f15, %f14, %f13;
	st.global.f32 	[%rd34+-24], %f15;
	ld.global.f32 	%f16, [%rd36+-20];
	ld.global.f32 	%f17, [%rd35+-20];
	add.f32 	%f18, %f16, %f17;
	ld.global.f32 	%f19, [%rd34+-20];
	add.f32 	%f20, %f19, %f18;
	st.global.f32 	[%rd34+-20], %f20;
	ld.global.f32 	%f21, [%rd36+-16];
	ld.global.f32 	%f22, [%rd35+-16];
	add.f32 	%f23, %f21, %f22;
	ld.global.f32 	%f24, [%rd34+-16];
	add.f32 	%f25, %f24, %f23;
	st.global.f32 	[%rd34+-16], %f25;
	ld.global.f32 	%f26, [%rd36+-12];
	ld.global.f32 	%f27, [%rd35+-12];
	add.f32 	%f28, %f26, %f27;
	ld.global.f32 	%f29, [%rd34+-12];
	add.f32 	%f30, %f29, %f28;
	st.global.f32 	[%rd34+-12], %f30;
	ld.global.f32 	%f31, [%rd36+-8];
	ld.global.f32 	%f32, [%rd35+-8];
	add.f32 	%f33, %f31, %f32;
	ld.global.f32 	%f34, [%rd34+-8];
	add.f32 	%f35, %f34, %f33;
	st.global.f32 	[%rd34+-8], %f35;
	ld.global.f32 	%f36, [%rd36+-4];
	ld.global.f32 	%f37, [%rd35+-4];
	add.f32 	%f38, %f36, %f37;
	ld.global.f32 	%f39, [%rd34+-4];
	add.f32 	%f40, %f39, %f38;
	st.global.f32 	[%rd34+-4], %f40;
	ld.global.f32 	%f41, [%rd36];
	ld.global.f32 	%f42, [%rd35];
	add.f32 	%f43, %f41, %f42;
	ld.global.f32 	%f44, [%rd34];
	add.f32 	%f45, %f44, %f43;
	st.global.f32 	[%rd34], %f45;
	ld.global.f32 	%f46, [%rd36+4];
	ld.global.f32 	%f47, [%rd35+4];
	add.f32 	%f48, %f46, %f47;
	ld.global.f32 	%f49, [%rd34+4];
	add.f32 	%f50, %f49, %f48;
	st.global.f32 	[%rd34+4], %f50;
	ld.global.f32 	%f51, [%rd36+8];
	ld.global.f32 	%f52, [%rd35+8];
	add.f32 	%f53, %f51, %f52;
	ld.global.f32 	%f54, [%rd34+8];
	add.f32 	%f55, %f54, %f53;
	st.global.f32 	[%rd34+8], %f55;
	ld.global.f32 	%f56, [%rd36+12];
	ld.global.f32 	%f57, [%rd35+12];
	add.f32 	%f58, %f56, %f57;
	ld.global.f32 	%f59, [%rd34+12];
	add.f32 	%f60, %f59, %f58;
	st.global.f32 	[%rd34+12], %f60;
	ld.global.f32 	%f61, [%rd36+16];
	ld.global.f32 	%f62, [%rd35+16];
	add.f32 	%f63, %f61, %f62;
	ld.global.f32 	%f64, [%rd34+16];
	add.f32 	%f65, %f64, %f63;
	st.global.f32 	[%rd34+16], %f65;
	ld.global.f32 	%f66, [%rd36+20];
	ld.global.f32 	%f67, [%rd35+20];
	add.f32 	%f68, %f66, %f67;
	ld.global.f32 	%f69, [%rd34+20];
	add.f32 	%f70, %f69, %f68;
	st.global.f32 	[%rd34+20], %f70;
	ld.global.f32 	%f71, [%rd36+24];
	ld.global.f32 	%f72, [%rd35+24];
	add.f32 	%f73, %f71, %f72;
	ld.global.f32 	%f74, [%rd34+24];
	add.f32 	%f75, %f74, %f73;
	st.global.f32 	[%rd34+24], %f75;
	ld.global.f32 	%f76, [%rd36+28];
	ld.global.f32 	%f77, [%rd35+28];
	add.f32 	%f78, %f76, %f77;
	ld.global.f32 	%f79, [%rd34+28];
	add.f32 	%f80, %f79, %f78;
	st.global.f32 	[%rd34+28], %f80;
	add.s32 	%r18, %r18, 16;
	add.s64 	%rd36, %rd36, 64;
	add.s64 	%rd35, %rd35, 64;
	add.s64 	%rd34, %rd34, 64;
	setp.ne.s32 	%p3, %r18, 0;
	@%p3 bra 	$L__BB2_3;
$L__BB2_4:
	setp.eq.s32 	%p4, %r1, 0;
	@%p4 bra 	$L__BB2_13;
	and.b32  	%r7, %r16, 7;
	setp.lt.u32 	%p5, %r1, 8;
	@%p5 bra 	$L__BB2_7;
	mul.wide.u32 	%rd25, %r20, 4;
	add.s64 	%rd26, %rd3, %rd25;
	ld.global.f32 	%f81, [%rd26];
	add.s64 	%rd27, %rd2, %rd25;
	ld.global.f32 	%f82, [%rd27];
	add.f32 	%f83, %f81, %f82;
	add.s64 	%rd28, %rd1, %rd25;
	ld.global.f32 	%f84, [%rd28];
	add.f32 	%f85, %f84, %f83;
	st.global.f32 	[%rd28], %f85;
	ld.global.f32 	%f86, [%rd26+4];
	ld.global.f32 	%f87, [%rd27+4];
	add.f32 	%f88, %f86, %f87;
	ld.global.f32 	%f89, [%rd28+4];
	add.f32 	%f90, %f89, %f88;
	st.global.f32 	[%rd28+4], %f90;
	ld.global.f32 	%f91, [%rd26+8];
	ld.global.f32 	%f92, [%rd27+8];
	add.f32 	%f93, %f91, %f92;
	ld.global.f32 	%f94, [%rd28+8];
	add.f32 	%f95, %f94, %f93;
	st.global.f32 	[%rd28+8], %f95;
	ld.global.f32 	%f96, [%rd26+12];
	ld.global.f32 	%f97, [%rd27+12];
	add.f32 	%f98, %f96, %f97;
	ld.global.f32 	%f99, [%rd28+12];
	add.f32 	%f100, %f99, %f98;
	st.global.f32 	[%rd28+12], %f100;
	ld.global.f32 	%f101, [%rd26+16];
	ld.global.f32 	%f102, [%rd27+16];
	add.f32 	%f103, %f101, %f102;
	ld.global.f32 	%f104, [%rd28+16];
	add.f32 	%f105, %f104, %f103;
	st.global.f32 	[%rd28+16], %f105;
	ld.global.f32 	%f106, [%rd26+20];
	ld.global.f32 	%f107, [%rd27+20];
	add.f32 	%f108, %f106, %f107;
	ld.global.f32 	%f109, [%rd28+20];
	add.f32 	%f110, %f109, %f108;
	st.global.f32 	[%rd28+20], %f110;
	ld.global.f32 	%f111, [%rd26+24];
	ld.global.f32 	%f112, [%rd27+24];
	add.f32 	%f113, %f111, %f112;
	ld.global.f32 	%f114, [%rd28+24];
	add.f32 	%f115, %f114, %f113;
	st.global.f32 	[%rd28+24], %f115;
	ld.global.f32 	%f116, [%rd26+28];
	ld.global.f32 	%f117, [%rd27+28];
	add.f32 	%f118, %f116, %f117;
	ld.global.f32 	%f119, [%rd28+28];
	add.f32 	%f120, %f119, %f118;
	st.global.f32 	[%rd28+28], %f120;
	add.s32 	%r20, %r20, 8;
$L__BB2_7:
	setp.eq.s32 	%p6, %r7, 0;
	@%p6 bra 	$L__BB2_13;
	and.b32  	%r10, %r16, 3;
	setp.lt.u32 	%p7, %r7, 4;
	@%p7 bra 	$L__BB2_10;
	mul.wide.u32 	%rd29, %r20, 4;
	add.s64 	%rd30, %rd3, %rd29;
	ld.global.f32 	%f121, [%rd30];
	add.s64 	%rd31, %rd2, %rd29;
	ld.global.f32 	%f122, [%rd31];
	add.f32 	%f123, %f121, %f122;
	add.s64 	%rd32, %rd1, %rd29;
	ld.global.f32 	%f124, [%rd32];
	add.f32 	%f125, %f124, %f123;
	st.global.f32 	[%rd32], %f125;
	ld.global.f32 	%f126, [%rd30+4];
	ld.global.f32 	%f127, [%rd31+4];
	add.f32 	%f128, %f126, %f127;
	ld.global.f32 	%f129, [%rd32+4];
	add.f32 	%f130, %f129, %f128;
	st.global.f32 	[%rd32+4], %f130;
	ld.global.f32 	%f131, [%rd30+8];
	ld.global.f32 	%f132, [%rd31+8];
	add.f32 	%f133, %f131, %f132;
	ld.global.f32 	%f134, [%rd32+8];
	add.f32 	%f135, %f134, %f133;
	st.global.f32 	[%rd32+8], %f135;
	ld.global.f32 	%f136, [%rd30+12];
	ld.global.f32 	%f137, [%rd31+12];
	add.f32 	%f138, %f136, %f137;
	ld.global.f32 	%f139, [%rd32+12];
	add.f32 	%f140, %f139, %f138;
	st.global.f32 	[%rd32+12], %f140;
	add.s32 	%r20, %r20, 4;
$L__BB2_10:
	setp.eq.s32 	%p8, %r10, 0;
	@%p8 bra 	$L__BB2_13;
	mul.wide.u32 	%rd33, %r20, 4;
	add.s64 	%rd39, %rd1, %rd33;
	add.s64 	%rd38, %rd2, %rd33;
	add.s64 	%rd37, %rd3, %rd33;
	neg.s32 	%r22, %r10;
$L__BB2_12:
	.pragma "nounroll";
	ld.global.f32 	%f141, [%rd37];
	ld.global.f32 	%f142, [%rd38];
	add.f32 	%f143, %f141, %f142;
	ld.global.f32 	%f144, [%rd39];
	add.f32 	%f145, %f144, %f143;
	st.global.f32 	[%rd39], %f145;
	add.s64 	%rd39, %rd39, 4;
	add.s64 	%rd38, %rd38, 4;
	add.s64 	%rd37, %rd37, 4;
	add.s32 	%r22, %r22, 1;
	setp.ne.s32 	%p9, %r22, 0;
	@%p9 bra 	$L__BB2_12;
$L__BB2_13:
	ret;

}
	// .globl	_Z10atomic_addPfS_S_i
.visible .entry _Z10atomic_addPfS_S_i(
	.param .u64 .ptr .align 1 _Z10atomic_addPfS_S_i_param_0,
	.param .u64 .ptr .align 1 _Z10atomic_addPfS_S_i_param_1,
	.param .u64 .ptr .align 1 _Z10atomic_addPfS_S_i_param_2,
	.param .u32 _Z10atomic_addPfS_S_i_param_3
)
{
	.reg .pred 	%p<10>;
	.reg .b32 	%r<24>;
	.reg .b32 	%f<117>;
	.reg .b64 	%rd<42>;

	ld.param.u64 	%rd24, [_Z10atomic_addPfS_S_i_param_0];
	ld.param.u64 	%rd23, [_Z10atomic_addPfS_S_i_param_1];
	ld.param.u64 	%rd25, [_Z10atomic_addPfS_S_i_param_2];
	ld.param.u32 	%r16, [_Z10atomic_addPfS_S_i_param_3];
	cvta.to.global.u64 	%rd1, %rd25;
	cvta.to.global.u64 	%rd2, %rd23;
	cvta.to.global.u64 	%rd3, %rd24;
	setp.lt.s32 	%p1, %r16, 1;
	@%p1 bra 	$L__BB3_13;
	setp.lt.u32 	%p2, %r16, 16;
	mov.b32 	%r21, 0;
	@%p2 bra 	$L__BB3_4;
	and.b32  	%r21, %r16, 2147483632;
	neg.s32 	%r19, %r21;
	add.s64 	%rd38, %rd3, 32;
	add.s64 	%rd37, %rd2, 32;
	add.s64 	%rd36, %rd1, 32;
$L__BB3_3:
	.pragma "nounroll";
	ld.global.f32 	%f1, [%rd38+-32];
	ld.global.f32 	%f2, [%rd37+-32];
	add.f32 	%f3, %f1, %f2;
	atom.global.add.f32 	%f4, [%rd36+-32], %f3;
	ld.global.f32 	%f5, [%rd38+-28];
	ld.global.f32 	%f6, [%rd37+-28];
	add.f32 	%f7, %f5, %f6;
	atom.global.add.f32 	%f8, [%rd36+-28], %f7;
	ld.global.f32 	%f9, [%rd38+-24];
	ld.global.f32 	%f10, [%rd37+-24];
	add.f32 	%f11, %f9, %f10;
	atom.global.add.f32 	%f12, [%rd36+-24], %f11;
	ld.global.f32 	%f13, [%rd38+-20];
	ld.global.f32 	%f14, [%rd37+-20];
	add.f32 	%f15, %f13, %f14;
	atom.global.add.f32 	%f16, [%rd36+-20], %f15;
	ld.global.f32 	%f17, [%rd38+-16];
	ld.global.f32 	%f18, [%rd37+-16];
	add.f32 	%f19, %f17, %f18;
	atom.global.add.f32 	%f20, [%rd36+-16], %f19;
	ld.global.f32 	%f21, [%rd38+-12];
	ld.global.f32 	%f22, [%rd37+-12];
	add.f32 	%f23, %f21, %f22;
	atom.global.add.f32 	%f24, [%rd36+-12], %f23;
	ld.global.f32 	%f25, [%rd38+-8];
	ld.global.f32 	%f26, [%rd37+-8];
	add.f32 	%f27, %f25, %f26;
	atom.global.add.f32 	%f28, [%rd36+-8], %f27;
	ld.global.f32 	%f29, [%rd38+-4];
	ld.global.f32 	%f30, [%rd37+-4];
	add.f32 	%f31, %f29, %f30;
	atom.global.add.f32 	%f32, [%rd36+-4], %f31;
	ld.global.f32 	%f33, [%rd38];
	ld.global.f32 	%f34, [%rd37];
	add.f32 	%f35, %f33, %f34;
	atom.global.add.f32 	%f36, [%rd36], %f35;
	ld.global.f32 	%f37, [%rd38+4];
	ld.global.f32 	%f38, [%rd37+4];
	add.f32 	%f39, %f37, %f38;
	atom.global.add.f32 	%f40, [%rd36+4], %f39;
	ld.global.f32 	%f41, [%rd38+8];
	ld.global.f32 	%f42, [%rd37+8];
	add.f32 	%f43, %f41, %f42;
	atom.global.add.f32 	%f44, [%rd36+8], %f43;
	ld.global.f32 	%f45, [%rd38+12];
	ld.global.f32 	%f46, [%rd37+12];
	add.f32 	%f47, %f45, %f46;
	atom.global.add.f32 	%f48, [%rd36+12], %f47;
	ld.global.f32 	%f49, [%rd38+16];
	ld.global.f32 	%f50, [%rd37+16];
	add.f32 	%f51, %f49, %f50;
	atom.global.add.f32 	%f52, [%rd36+16], %f51;
	ld.global.f32 	%f53, [%rd38+20];
	ld.global.f32 	%f54, [%rd37+20];
	add.f32 	%f55, %f53, %f54;
	atom.global.add.f32 	%f56, [%rd36+20], %f55;
	ld.global.f32 	%f57, [%rd38+24];
	ld.global.f32 	%f58, [%rd37+24];
	add.f32 	%f59, %f57, %f58;
	atom.global.add.f32 	%f60, [%rd36+24], %f59;
	ld.global.f32 	%f61, [%rd38+28];
	ld.global.f32 	%f62, [%rd37+28];
	add.f32 	%f63, %f61, %f62;
	atom.global.add.f32 	%f64, [%rd36+28], %f63;
	add.s32 	%r19, %r19, 16;
	add.s64 	%rd38, %rd38, 64;
	add.s64 	%rd37, %rd37, 64;
	add.s64 	%rd36, %rd36, 64;
	setp.ne.s32 	%p3, %r19, 0;
	@%p3 bra 	$L__BB3_3;
$L__BB3_4:
	and.b32  	%r6, %r16, 15;
	setp.eq.s32 	%p4, %r6, 0;
	@%p4 bra 	$L__BB3_13;
	ld.param.u64 	%rd35, [_Z10atomic_addPfS_S_i_param_1];
	cvta.to.global.u64 	%rd13, %rd35;
	and.b32  	%r7, %r16, 7;
	setp.lt.u32 	%p5, %r6, 8;
	@%p5 bra 	$L__BB3_7;
	mul.wide.u32 	%rd26, %r21, 4;
	add.s64 	%rd27, %rd3, %rd26;
	ld.global.f32 	%f65, [%rd27];
	add.s64 	%rd28, %rd13, %rd26;
	ld.global.f32 	%f66, [%rd28];
	add.f32 	%f67, %f65, %f66;
	add.s64 	%rd29, %rd1, %rd26;
	atom.global.add.f32 	%f68, [%rd29], %f67;
	ld.global.f32 	%f69, [%rd27+4];
	ld.global.f32 	%f70, [%rd28+4];
	add.f32 	%f71, %f69, %f70;
	atom.global.add.f32 	%f72, [%rd29+4], %f71;
	ld.global.f32 	%f73, [%rd27+8];
	ld.global.f32 	%f74, [%rd28+8];
	add.f32 	%f75, %f73, %f74;
	atom.global.add.f32 	%f76, [%rd29+8], %f75;
	ld.global.f32 	%f77, [%rd27+12];
	ld.global.f32 	%f78, [%rd28+12];
	add.f32 	%f79, %f77, %f78;
	atom.global.add.f32 	%f80, [%rd29+12], %f79;
	ld.global.f32 	%f81, [%rd27+16];
	ld.global.f32 	%f82, [%rd28+16];
	add.f32 	%f83, %f81, %f82;
	atom.global.add.f32 	%f84, [%rd29+16], %f83;
	ld.global.f32 	%f85, [%rd27+20];
	ld.global.f32 	%f86, [%rd28+20];
	add.f32 	%f87, %f85, %f86;
	atom.global.add.f32 	%f88, [%rd29+20], %f87;
	ld.global.f32 	%f89, [%rd27+24];
	ld.global.f32 	%f90, [%rd28+24];
	add.f32 	%f91, %f89, %f90;
	atom.global.add.f32 	%f92, [%rd29+24], %f91;
	ld.global.f32 	%f93, [%rd27+28];
	ld.global.f32 	%f94, [%rd28+28];
	add.f32 	%f95, %f93, %f94;
	atom.global.add.f32 	%f96, [%rd29+28], %f95;
	add.s32 	%r21, %r21, 8;
$L__BB3_7:
	setp.eq.s32 	%p6, %r7, 0;
	@%p6 bra 	$L__BB3_13;
	and.b32  	%r10, %r16, 3;
	setp.lt.u32 	%p7, %r7, 4;
	@%p7 bra 	$L__BB3_10;
	mul.wide.u32 	%rd30, %r21, 4;
	add.s64 	%rd31, %rd3, %rd30;
	ld.global.f32 	%f97, [%rd31];
	add.s64 	%rd32, %rd13, %rd30;
	ld.global.f32 	%f98, [%rd32];
	add.f32 	%f99, %f97, %f98;
	add.s64 	%rd33, %rd1, %rd30;
	atom.global.add.f32 	%f100, [%rd33], %f99;
	ld.global.f32 	%f101, [%rd31+4];
	ld.global.f32 	%f102, [%rd32+4];
	add.f32 	%f103, %f101, %f102;
	atom.global.add.f32 	%f104, [%rd33+4], %f103;
	ld.global.f32 	%f105, [%rd31+8];
	ld.global.f32 	%f106, [%rd32+8];
	add.f32 	%f107, %f105, %f106;
	atom.global.add.f32 	%f108, [%rd33+8], %f107;
	ld.global.f32 	%f109, [%rd31+12];
	ld.global.f32 	%f110, [%rd32+12];
	add.f32 	%f111, %f109, %f110;
	atom.global.add.f32 	%f112, [%rd33+12], %f111;
	add.s32 	%r21, %r21, 4;
$L__BB3_10:
	setp.eq.s32 	%p8, %r10, 0;
	@%p8 bra 	$L__BB3_13;
	mul.wide.u32 	%rd34, %r21, 4;
	add.s64 	%rd41, %rd1, %rd34;
	add.s64 	%rd40, %rd13, %rd34;
	add.s64 	%rd39, %rd3, %rd34;
	neg.s32 	%r23, %r10;
$L__BB3_12:
	.pragma "nounroll";
	ld.global.f32 	%f113, [%rd39];
	ld.global.f32 	%f114, [%rd40];
	add.f32 	%f115, %f113, %f114;
	atom.global.add.f32 	%f116, [%rd41], %f115;
	add.s64 	%rd41, %rd41, 4;
	add.s64 	%rd40, %rd40, 4;
	add.s64 	%rd39, %rd39, 4;
	add.s32 	%r23, %r23, 1;
	setp.ne.s32 	%p9, %r23, 0;
	@%p9 bra 	$L__BB3_12;
$L__BB3_13:
	ret;

}


// ===== COMPILED SASS (sm_100) =====

	.target	sm_100

	.elftype	@"ET_EXEC"


//--------------------- .note.nv.tkinfo           --------------------------
	.section	.note.nv.tkinfo,"",@"SHT_NOTE"
	.sectionflags	@"SHF_NOTE_NV_TKINFO"
	.tkinfo
        /*0018*/ 	.word	0x00000002
        /*0030*/ 	.string	""
        /*0030*/ 	.string	"ptxas"
        /*0030*/ 	.string	"Cuda compilation tools, release 13.0, V13.0.88"
        /*0030*/ 	.string	"Build cuda_13.0.r13.0/compiler.36424714_0"
        /*0030*/ 	.string	"-arch sm_100 -m 64 "



//--------------------- .note.nv.cuinfo           --------------------------
	.section	.note.nv.cuinfo,"",@"SHT_NOTE"
	.sectionflags	@"SHF_NOTE_NV_CUINFO"
        /*0018*/ 	.short	0x0002
        /*001a*/ 	.short	0x0064
        /*001c*/ 	.short	0x0082
	.zero		2


//--------------------- .nv.info                  --------------------------
	.section	.nv.info,"",@"SHT_CUDA_INFO"
	.align	4


	//----- nvinfo : EIATTR_REGCOUNT
	.align		4
        /*0000*/ 	.byte	0x04, 0x2f
        /*0002*/ 	.short	(.L_1 - .L_0)
	.align		4
.L_0:
        /*0004*/ 	.word	index@(_Z12add_parallelPfS_S_i)
        /*0008*/ 	.word	0x00000018


	//----- nvinfo : EIATTR_FRAME_SIZE
	.align		4
.L_1:
        /*000c*/ 	.byte	0x04, 0x11
        /*000e*/ 	.short	(.L_3 - .L_2)
	.align		4
.L_2:
        /*0010*/ 	.word	index@(_Z12add_parallelPfS_S_i)
        /*0014*/ 	.word	0x00000000


	//----- nvinfo : EIATTR_REGCOUNT
	.align		4
.L_3:
        /*0018*/ 	.byte	0x04, 0x2f
        /*001a*/ 	.short	(.L_5 - .L_4)
	.align		4
.L_4:
        /*001c*/ 	.word	index@(_Z10add_stridePfS_S_i)
        /*0020*/ 	.word	0x0000001c


	//----- nvinfo : EIATTR_FRAME_SIZE
	.align		4
.L_5:
        /*0024*/ 	.byte	0x04, 0x11
        /*0026*/ 	.short	(.L_7 - .L_6)
	.align		4
.L_6:
        /*0028*/ 	.word	index@(_Z10add_stridePfS_S_i)
        /*002c*/ 	.word	0x00000000


	//----- nvinfo : EIATTR_REGCOUNT
	.align		4
.L_7:
        /*0030*/ 	.byte	0x04, 0x2f
        /*0032*/ 	.short	(.L_9 - .L_8)
	.align		4
.L_8:
        /*0034*/ 	.word	index@(_Z3addPfS_S_i)
        /*0038*/ 	.word	0x00000014


	//----- nvinfo : EIATTR_FRAME_SIZE
	.align		4
.L_9:
        /*003c*/ 	.byte	0x04, 0x11
        /*003e*/ 	.short	(.L_11 - .L_10)
	.align		4
.L_10:
        /*0040*/ 	.word	index@(_Z3addPfS_S_i)
        /*0044*/ 	.word	0x00000000


	//----- nvinfo : EIATTR_REGCOUNT
	.align		4
.L_11:
        /*0048*/ 	.byte	0x04, 0x2f
        /*004a*/ 	.short	(.L_13 - .L_12)
	.align		4
.L_12:
        /*004c*/ 	.word	index@(_Z10atomic_addPfS_S_i)
        /*0050*/ 	.word	0x00000014


	//----- nvinfo : EIATTR_FRAME_SIZE
	.align		4
.L_13:
        /*0054*/ 	.byte	0x04, 0x11
        /*0056*/ 	.short	(.L_15 - .L_14)
	.align		4
.L_14:
        /*0058*/ 	.word	index@(_Z10atomic_addPfS_S_i)
        /*005c*/ 	.word	0x00000000


	//----- nvinfo : EIATTR_MIN_STACK_SIZE
	.align		4
.L_15:
        /*0060*/ 	.byte	0x04, 0x12
        /*0062*/ 	.short	(.L_17 - .L_16)
	.align		4
.L_16:
        /*0064*/ 	.word	index@(_Z10atomic_addPfS_S_i)
        /*0068*/ 	.word	0x00000000


	//----- nvinfo : EIATTR_MIN_STACK_SIZE
	.align		4
.L_17:
        /*006c*/ 	.byte	0x04, 0x12
        /*006e*/ 	.short	(.L_19 - .L_18)
	.align		4
.L_18:
        /*0070*/ 	.word	index@(_Z3addPfS_S_i)
        /*0074*/ 	.word	0x00000000


	//----- nvinfo : EIATTR_MIN_STACK_SIZE
	.align		4
.L_19:
        /*0078*/ 	.byte	0x04, 0x12
        /*007a*/ 	.short	(.L_21 - .L_20)
	.align		4
.L_20:
        /*007c*/ 	.word	index@(_Z10add_stridePfS_S_i)
        /*0080*/ 	.word	0x00000000


	//----- nvinfo : EIATTR_MIN_STACK_SIZE
	.align		4
.L_21:
        /*0084*/ 	.byte	0x04, 0x12
        /*0086*/ 	.short	(.L_23 - .L_22)
	.align		4
.L_22:
        /*0088*/ 	.word	index@(_Z12add_parallelPfS_S_i)
        /*008c*/ 	.word	0x00000000
.L_23:


//--------------------- .nv.compat                --------------------------
	.section	.nv.compat,"",@"SHT_CUDA_COMPAT_INFO"
	.align	4
        /*0000*/ 	.byte	0x02, 0x09, 0x00, 0x00, 0x02, 0x02, 0x01, 0x00, 0x02, 0x05, 0x05, 0x00, 0x03, 0x07, 0x01, 0x01
        /*0010*/ 	.byte	0x02, 0x03, 0x00, 0x00, 0x02, 0x06, 0x01, 0x00, 0x04, 0x0b, 0x08, 0x00, 0x09, 0x00, 0x00, 0x00
        /*0020*/ 	.byte	0x00, 0x00, 0x00, 0x00


//--------------------- .nv.info._Z10atomic_addPfS_S_i --------------------------
	.section	.nv.info._Z10atomic_addPfS_S_i,"",@"SHT_CUDA_INFO"
	.sectionflags	@""
	.align	4


	//----- nvinfo : EIATTR_CUDA_API_VERSION
	.align		4
        /*0000*/ 	.byte	0x04, 0x37
        /*0002*/ 	.short	(.L_25 - .L_24)
.L_24:
        /*0004*/ 	.word	0x00000082


	//----- nvinfo : EIATTR_KPARAM_INFO
	.align		4
.L_25:
        /*0008*/ 	.byte	0x04, 0x17
        /*000a*/ 	.short	(.L_27 - .L_26)
.L_26:
        /*000c*/ 	.word	0x00000000
        /*0010*/ 	.short	0x0003
        /*0012*/ 	.short	0x0018
        /*0014*/ 	.byte	0x00, 0xf0, 0x11, 0x00


	//----- nvinfo : EIATTR_KPARAM_INFO
	.align		4
.L_27:
        /*0018*/ 	.byte	0x04, 0x17
        /*001a*/ 	.short	(.L_29 - .L_28)
.L_28:
        /*001c*/ 	.word	0x00000000
        /*0020*/ 	.short	0x0002
        /*0022*/ 	.short	0x0010
        /*0024*/ 	.byte	0x00, 0xf5, 0x21, 0x00


	//----- nvinfo : EIATTR_KPARAM_INFO
	.align		4
.L_29:
        /*0028*/ 	.byte	0x04, 0x17
        /*002a*/ 	.short	(.L_31 - .L_30)
.L_30:
        /*002c*/ 	.word	0x00000000
        /*0030*/ 	.short	0x0001
        /*0032*/ 	.short	0x0008
        /*0034*/ 	.byte	0x00, 0xf5, 0x21, 0x00


	//----- nvinfo : EIATTR_KPARAM_INFO
	.align		4
.L_31:
        /*0038*/ 	.byte	0x04, 0x17
        /*003a*/ 	.short	(.L_33 - .L_32)
.L_32:
        /*003c*/ 	.word	0x00000000
        /*0040*/ 	.short	0x0000
        /*0042*/ 	.short	0x0000
        /*0044*/ 	.byte	0x00, 0xf5, 0x21, 0x00


	//----- nvinfo : EIATTR_SPARSE_MMA_MASK
	.align		4
.L_33:
        /*0048*/ 	.byte	0x03, 0x50
        /*004a*/ 	.short	0x0000


	//----- nvinfo : EIATTR_MAXREG_COUNT
	.align		4
        /*004c*/ 	.byte	0x03, 0x1b
        /*004e*/ 	.short	0x00ff


	//----- nvinfo : EIATTR_MERCURY_ISA_VERSION
	.align		4
        /*0050*/ 	.byte	0x03, 0x5f
        /*0052*/ 	.short	0x0101


	//----- nvinfo : EIATTR_VRC_CTA_INIT_COUNT
	.align		4
        /*0054*/ 	.byte	0x02, 0x4a
	.zero		1
	.zero		1


	//----- nvinfo : EIATTR_EXIT_INSTR_OFFSETS
	.align		4
        /*0058*/ 	.byte	0x04, 0x1c
        /*005a*/ 	.short	(.L_35 - .L_34)


	//   ....[0]....
.L_34:
        /*005c*/ 	.word	0x00000030


	//   ....[1]....
        /*0060*/ 	.word	0x00000670


	//   ....[2]....
        /*0064*/ 	.word	0x00000930


	//   ....[3]....
        /*0068*/ 	.word	0x00000af0


	//   ....[4]....
        /*006c*/ 	.word	0x00000cd0


	//----- nvinfo : EIATTR_CBANK_PARAM_SIZE
	.align		4
.L_35:
        /*0070*/ 	.byte	0x03, 0x19
        /*0072*/ 	.short	0x001c


	//----- nvinfo : EIATTR_PARAM_CBANK
	.align		4
        /*0074*/ 	.byte	0x04, 0x0a
        /*0076*/ 	.short	(.L_37 - .L_36)
	.align		4
.L_36:
        /*0078*/ 	.word	index@(.nv.constant0._Z10atomic_addPfS_S_i)
        /*007c*/ 	.short	0x0380
        /*007e*/ 	.short	0x001c


	//----- nvinfo : EIATTR_SW_WAR
	.align		4
.L_37:
        /*0080*/ 	.byte	0x04, 0x36
        /*0082*/ 	.short	(.L_39 - .L_38)
.L_38:
        /*0084*/ 	.word	0x00000008
.L_39:


//--------------------- .nv.info._Z3addPfS_S_i    --------------------------
	.section	.nv.info._Z3addPfS_S_i,"",@"SHT_CUDA_INFO"
	.sectionflags	@""
	.align	4


	//----- nvinfo : EIATTR_CUDA_API_VERSION
	.align		4
        /*0000*/ 	.byte	0x04, 0x37
        /*0002*/ 	.short	(.L_41 - .L_40)
.L_40:
        /*0004*/ 	.word	0x00000082


	//----- nvinfo : EIATTR_KPARAM_INFO
	.align		4
.L_41:
        /*0008*/ 	.byte	0x04, 0x17
        /*000a*/ 	.short	(.L_43 - .L_42)
.L_42:
        /*000c*/ 	.word	0x00000000
        /*0010*/ 	.short	0x0003
        /*0012*/ 	.short	0x0018
        /*0014*/ 	.byte	0x00, 0xf0, 0x11, 0x00


	//----- nvinfo : EIATTR_KPARAM_INFO
	.align		4
.L_43:
        /*0018*/ 	.byte	0x04, 0x17
        /*001a*/ 	.short	(.L_45 - .L_44)
.L_44:
        /*001c*/ 	.word	0x00000000
        /*0020*/ 	.short	0x0002
        /*0022*/ 	.short	0x0010
        /*0024*/ 	.byte	0x00, 0xf5, 0x21, 0x00


	//----- nvinfo : EIATTR_KPARAM_INFO
	.align		4
.L_45:
        /*0028*/ 	.byte	0x04, 0x17
        /*002a*/ 	.short	(.L_47 - .L_46)
.L_46:
        /*002c*/ 	.word	0x00000000
        /*0030*/ 	.short	0x0001
        /*0032*/ 	.short	0x0008
        /*0034*/ 	.byte	0x00, 0xf5, 0x21, 0x00


	//----- nvinfo : EIATTR_KPARAM_INFO
	.align		4
.L_47:
        /*0038*/ 	.byte	0x04, 0x17
        /*003a*/ 	.short	(.L_49 - .L_48)
.L_48:
        /*003c*/ 	.word	0x00000000
        /*0040*/ 	.short	0x0000
        /*0042*/ 	.short	0x0000
        /*0044*/ 	.byte	0x00, 0xf5, 0x21, 0x00


	//----- nvinfo : EIATTR_SPARSE_MMA_MASK
	.align		4
.L_49:
        /*0048*/ 	.byte	0x03, 0x50
        /*004a*/ 	.short	0x0000


	//----- nvinfo : EIATTR_MAXREG_COUNT
	.align		4
        /*004c*/ 	.byte	0x03, 0x1b
        /*004e*/ 	.short	0x00ff


	//----- nvinfo : EIATTR_MERCURY_ISA_VERSION
	.align		4
        /*0050*/ 	.byte	0x03, 0x5f
        /*0052*/ 	.short	0x0101


	//----- nvinfo : EIATTR_VRC_CTA_INIT_COUNT
	.align		4
        /*0054*/ 	.byte	0x02, 0x4a
	.zero		1
	.zero		1


	//----- nvinfo : EIATTR_EXIT_INSTR_OFFSETS
	.align		4
        /*0058*/ 	.byte	0x04, 0x1c
        /*005a*/ 	.short	(.L_51 - .L_50)


	//   ....[0]....
.L_50:
        /*005c*/ 	.word	0x00000030


	//   ....[1]....
        /*0060*/ 	.word	0x00000850


	//   ....[2]....
        /*0064*/ 	.word	0x00000c10


	//   ....[3]....
        /*0068*/ 	.word	0x00000e50


	//   ....[4]....
        /*006c*/ 	.word	0x00001050


	//----- nvinfo : EIATTR_CBANK_PARAM_SIZE
	.align		4
.L_51:
        /*0070*/ 	.byte	0x03, 0x19
        /*0072*/ 	.short	0x001c


	//----- nvinfo : EIATTR_PARAM_CBANK
	.align		4
        /*0074*/ 	.byte	0x04, 0x0a
        /*0076*/ 	.short	(.L_53 - .L_52)
	.align		4
.L_52:
        /*0078*/ 	.word	index@(.nv.constant0._Z3addPfS_S_i)
        /*007c*/ 	.short	0x0380
        /*007e*/ 	.short	0x001c


	//----- nvinfo : EIATTR_SW_WAR
	.align		4
.L_53:
        /*0080*/ 	.byte	0x04, 0x36
        /*0082*/ 	.short	(.L_55 - .L_54)
.L_54:
        /*0084*/ 	.word	0x00000008
.L_55:


//--------------------- .nv.info._Z10add_stridePfS_S_i --------------------------
	.section	.nv.info._Z10add_stridePfS_S_i,"",@"SHT_CUDA_INFO"
	.sectionflags	@""
	.align	4


	//----- nvinfo : EIATTR_CUDA_API_VERSION
	.align		4
        /*0000*/ 	.byte	0x04, 0x37
        /*0002*/ 	.short	(.L_57 - .L_56)
.L_56:
        /*0004*/ 	.word	0x00000082


	//----- nvinfo : EIATTR_KPARAM_INFO
	.align		4
.L_57:
        /*0008*/ 	.byte	0x04, 0x17
        /*000a*/ 	.short	(.L_59 - .L_58)
.L_58:
        /*000c*/ 	.word	0x00000000
        /*0010*/ 	.short	0x0003
        /*0012*/ 	.short	0x0018
        /*0014*/ 	.byte	0x00, 0xf0, 0x11, 0x00


	//----- nvinfo : EIATTR_KPARAM_INFO
	.align		4
.L_59:
        /*0018*/ 	.byte	0x04, 0x17
        /*001a*/ 	.short	(.L_61 - .L_60)
.L_60:
        /*001c*/ 	.word	0x00000000
        /*0020*/ 	.short	0x0002
        /*0022*/ 	.short	0x0010
        /*0024*/ 	.byte	0x00, 0xf5, 0x21, 0x00


	//----- nvinfo : EIATTR_KPARAM_INFO
	.align		4
.L_61:
        /*0028*/ 	.byte	0x04, 0x17
        /*002a*/ 	.short	(.L_63 - .L_62)
.L_62:
        /*002c*/ 	.word	0x00000000
        /*0030*/ 	.short	0x0001
        /*0032*/ 	.short	0x0008
        /*0034*/ 	.byte	0x00, 0xf5, 0x21, 0x00


	//----- nvinfo : EIATTR_KPARAM_INFO
	.align		4
.L_63:
        /*0038*/ 	.byte	0x04, 0x17
        /*003a*/ 	.short	(.L_65 - .L_64)
.L_64:
        /*003c*/ 	.word	0x00000000
        /*0040*/ 	.short	0x0000
        /*0042*/ 	.short	0x0000
        /*0044*/ 	.byte	0x00, 0xf5, 0x21, 0x00


	//----- nvinfo : EIATTR_SPARSE_MMA_MASK
	.align		4
.L_65:
        /*0048*/ 	.byte	0x03, 0x50
        /*004a*/ 	.short	0x0000


	//----- nvinfo : EIATTR_MAXREG_COUNT
	.align		4
        /*004c*/ 	.byte	0x03, 0x1b
        /*004e*/ 	.short	0x00ff


	//----- nvinfo : EIATTR_MERCURY_ISA_VERSION
	.align		4
        /*0050*/ 	.byte	0x03, 0x5f
        /*0052*/ 	.short	0x0101


	//----- nvinfo : EIATTR_VRC_CTA_INIT_COUNT
	.align		4
        /*0054*/ 	.byte	0x02, 0x4a
	.zero		1
	.zero		1


	//----- nvinfo : EIATTR_EXIT_INSTR_OFFSETS
	.align		4
        /*0058*/ 	.byte	0x04, 0x1c
        /*005a*/ 	.short	(.L_67 - .L_66)


	//   ....[0]....
.L_66:
        /*005c*/ 	.word	0x00000050


	//   ....[1]....
        /*0060*/ 	.word	0x000003c0


	//   ....[2]....
        /*0064*/ 	.word	0x000006a0


	//----- nvinfo : EIATTR_CRS_STACK_SIZE
	.align		4
.L_67:
        /*0068*/ 	.byte	0x04, 0x1e
        /*006a*/ 	.short	(.L_69 - .L_68)
.L_68:
        /*006c*/ 	.word	0x00000000


	//----- nvinfo : EIATTR_CBANK_PARAM_SIZE
	.align		4
.L_69:
        /*0070*/ 	.byte	0x03, 0x19
        /*0072*/ 	.short	0x001c


	//----- nvinfo : EIATTR_PARAM_CBANK
	.align		4
        /*0074*/ 	.byte	0x04, 0x0a
        /*0076*/ 	.short	(.L_71 - .L_70)
	.align		4
.L_70:
        /*0078*/ 	.word	index@(.nv.constant0._Z10add_stridePfS_S_i)
        /*007c*/ 	.short	0x0380
        /*007e*/ 	.short	0x001c


	//----- nvinfo : EIATTR_SW_WAR
	.align		4
.L_71:
        /*0080*/ 	.byte	0x04, 0x36
        /*0082*/ 	.short	(.L_73 - .L_72)
.L_72:
        /*0084*/ 	.word	0x00000008
.L_73:


//--------------------- .nv.info._Z12add_parallelPfS_S_i --------------------------
	.section	.nv.info._Z12add_parallelPfS_S_i,"",@"SHT_CUDA_INFO"
	.sectionflags	@""
	.align	4


	//----- nvinfo : EIATTR_CUDA_API_VERSION
	.align		4
        /*0000*/ 	.byte	0x04, 0x37
        /*0002*/ 	.short	(.L_75 - .L_74)
.L_74:
        /*0004*/ 	.word	0x00000082


	//----- nvinfo : EIATTR_KPARAM_INFO
	.align		4
.L_75:
        /*0008*/ 	.byte	0x04, 0x17
        /*000a*/ 	.short	(.L_77 - .L_76)
.L_76:
        /*000c*/ 	.word	0x00000000
        /*0010*/ 	.short	0x0003
        /*0012*/ 	.short	0x0018
        /*0014*/ 	.byte	0x00, 0xf0, 0x11, 0x00


	//----- nvinfo : EIATTR_KPARAM_INFO
	.align		4
.L_77:
        /*0018*/ 	.byte	0x04, 0x17
        /*001a*/ 	.short	(.L_79 - .L_78)
.L_78:
        /*001c*/ 	.word	0x00000000
        /*0020*/ 	.short	0x0002
        /*0022*/ 	.short	0x0010
        /*0024*/ 	.byte	0x00, 0xf5, 0x21, 0x00


	//----- nvinfo : EIATTR_KPARAM_INFO
	.align		4
.L_79:
        /*0028*/ 	.byte	0x04, 0x17
        /*002a*/ 	.short	(.L_81 - .L_80)
.L_80:
        /*002c*/ 	.word	0x00000000
        /*0030*/ 	.short	0x0001
        /*0032*/ 	.short	0x0008
        /*0034*/ 	.byte	0x00, 0xf5, 0x21, 0x00


	//----- nvinfo : EIATTR_KPARAM_INFO
	.align		4
.L_81:
        /*0038*/ 	.byte	0x04, 0x17
        /*003a*/ 	.short	(.L_83 - .L_82)
.L_82:
        /*003c*/ 	.word	0x00000000
        /*0040*/ 	.short	0x0000
        /*0042*/ 	.short	0x0000
        /*0044*/ 	.byte	0x00, 0xf5, 0x21, 0x00


	//----- nvinfo : EIATTR_SPARSE_MMA_MASK
	.align		4
.L_83:
        /*0048*/ 	.byte	0x03, 0x50
        /*004a*/ 	.short	0x0000


	//----- nvinfo : EIATTR_MAXREG_COUNT
	.align		4
        /*004c*/ 	.byte	0x03, 0x1b
        /*004e*/ 	.short	0x00ff


	//----- nvinfo : EIATTR_MERCURY_ISA_VERSION
	.align		4
        /*0050*/ 	.byte	0x03, 0x5f
        /*0052*/ 	.short	0x0101


	//----- nvinfo : EIATTR_VRC_CTA_INIT_COUNT
	.align		4
        /*0054*/ 	.byte	0x02, 0x4a
	.zero		1
	.zero		1


	//----- nvinfo : EIATTR_EXIT_INSTR_OFFSETS
	.align		4
        /*0058*/ 	.byte	0x04, 0x1c
        /*005a*/ 	.short	(.L_85 - .L_84)


	//   ....[0]....
.L_84:
        /*005c*/ 	.word	0x00000090


	//   ....[1]....
        /*0060*/ 	.word	0x000003c0


	//   ....[2]....
        /*0064*/ 	.word	0x00000670


	//----- nvinfo : EIATTR_CRS_STACK_SIZE
	.align		4
.L_85:
        /*0068*/ 	.byte	0x04, 0x1e
        /*006a*/ 	.short	(.L_87 - .L_86)
.L_86:
        /*006c*/ 	.word	0x00000000


	//----- nvinfo : EIATTR_CBANK_PARAM_SIZE
	.align		4
.L_87:
        /*0070*/ 	.byte	0x03, 0x19
        /*0072*/ 	.short	0x001c


	//----- nvinfo : EIATTR_PARAM_CBANK
	.align		4
        /*0074*/ 	.byte	0x04, 0x0a
        /*0076*/ 	.short	(.L_89 - .L_88)
	.align		4
.L_88:
        /*0078*/ 	.word	index@(.nv.constant0._Z12add_parallelPfS_S_i)
        /*007c*/ 	.short	0x0380
        /*007e*/ 	.short	0x001c


	//----- nvinfo : EIATTR_SW_WAR
	.align		4
.L_89:
        /*0080*/ 	.byte	0x04, 0x36
        /*0082*/ 	.short	(.L_91 - .L_90)
.L_90:
        /*0084*/ 	.word	0x00000008
.L_91:


//--------------------- .nv.callgraph             --------------------------
	.section	.nv.callgraph,"",@"SHT_CUDA_CALLGRAPH"
	.align	4
	.sectionentsize	8
	.align		4
        /*0000*/ 	.word	0x00000000
	.align		4
        /*0004*/ 	.word	0xffffffff
	.align		4
        /*0008*/ 	.word	0x00000000
	.align		4
        /*000c*/ 	.word	0xfffffffe
	.align		4
        /*0010*/ 	.word	0x00000000
	.align		4
        /*0014*/ 	.word	0xfffffffd
	.align		4
        /*0018*/ 	.word	0x00000000
	.align		4
        /*001c*/ 	.word	0xfffffffc


//--------------------- .text._Z10atomic_addPfS_S_i --------------------------
	.section	.text._Z10atomic_addPfS_S_i,"ax",@progbits
	.align	128
        .global         _Z10atomic_addPfS_S_i
        .type           _Z10atomic_addPfS_S_i,@function
        .size           _Z10atomic_addPfS_S_i,(.L_x_22 - _Z10atomic_addPfS_S_i)
        .other          _Z10atomic_addPfS_S_i,@"STO_CUDA_ENTRY STV_DEFAULT"
_Z10atomic_addPfS_S_i:
.text._Z10atomic_addPfS_S_i:
[----:B------:R-:W-:Y:S08]  /*0000*/  LDC R1, c[0x0][0x37c] ;  /* 0x0000df00ff017b82 */ /* 0x000ff00000000800 */
[----:B------:R-:W0:Y:S02]  /*0010*/  LDC R2, c[0x0][0x398] ;  /* 0x0000e600ff027b82 */ /* 0x000e240000000800 */
[----:B0-----:R-:W-:-:S13]  /*0020*/  ISETP.GE.AND P0, PT, R2, 0x1, PT ;  /* 0x000000010200780c */ /* 0x001fda0003f06270 */
[----:B------:R-:W-:Y:S05]  /*0030*/  @!P0 EXIT ;  /* 0x000000000000894d */ /* 0x000fea0003800000 */
[C---:B------:R-:W-:Y:S01]  /*0040*/  ISETP.GE.U32.AND P1, PT, R2.reuse, 0x10, PT ;  /* 0x000000100200780c */ /* 0x040fe20003f26070 */
[----:B------:R-:W0:Y:S01]  /*0050*/  LDCU.64 UR12, c[0x0][0x358] ;  /* 0x00006b00ff0c77ac */ /* 0x000e220008000a00 */
[----:B------:R-:W-:Y:S01]  /*0060*/  HFMA2 R0, -RZ, RZ, 0, 0 ;  /* 0x00000000ff007431 */ /* 0x000fe200000001ff */
[----:B------:R-:W-:-:S10]  /*0070*/  LOP3.LUT P0, R12, R2, 0xf, RZ, 0xc0, !PT ;  /* 0x0000000f020c7812 */ /* 0x000fd4000780c0ff */
[----:B------:R-:W-:Y:S05]  /*0080*/  @!P1 BRA `(.L_x_0) ;  /* 0x0000000400789947 */ /* 0x000fea0003800000 */
[----:B------:R-:W1:Y:S01]  /*0090*/  LDCU.128 UR4, c[0x0][0x380] ;  /* 0x00007000ff0477ac */ /* 0x000e620008000c00 */
[----:B------:R-:W-:Y:S01]  /*00a0*/  LOP3.LUT R0, R2, 0x7ffffff0, RZ, 0xc0, !PT ;  /* 0x7ffffff002007812 */ /* 0x000fe200078ec0ff */
[----:B------:R-:W2:Y:S03]  /*00b0*/  LDCU.64 UR10, c[0x0][0x390] ;  /* 0x00007200ff0a77ac */ /* 0x000ea60008000a00 */
[----:B------:R-:W-:Y:S01]  /*00c0*/  IADD3 R3, PT, PT, -R0, RZ, RZ ;  /* 0x000000ff00037210 */ /* 0x000fe20007ffe1ff */
[----:B-1----:R-:W-:Y:S02]  /*00d0*/  UIADD3 UR8, UP0, UPT, UR4, 0x20, URZ ;  /* 0x0000002004087890 */ /* 0x002fe4000ff1e0ff */
[----:B------:R-:W-:Y:S02]  /*00e0*/  UIADD3 UR6, UP1, UPT, UR6, 0x20, URZ ;  /* 0x0000002006067890 */ /* 0x000fe4000ff3e0ff */
[----:B--2---:R-:W-:-:S02]  /*00f0*/  UIADD3 UR4, UP2, UPT, UR10, 0x20, URZ ;  /* 0x000000200a047890 */ /* 0x004fc4000ff5e0ff */
[----:B------:R-:W-:Y:S01]  /*0100*/  UIADD3.X UR9, UPT, UPT, URZ, UR5, URZ, UP0, !UPT ;  /* 0x00000005ff097290 */ /* 0x000fe200087fe4ff */
[----:B------:R-:W-:Y:S01]  /*0110*/  MOV R16, UR8 ;  /* 0x0000000800107c02 */ /* 0x000fe20008000f00 */
[----:B------:R-:W-:Y:S01]  /*0120*/  UIADD3.X UR7, UPT, UPT, URZ, UR7, URZ, UP1, !UPT ;  /* 0x00000007ff077290 */ /* 0x000fe20008ffe4ff */
[----:B------:R-:W-:Y:S01]  /*0130*/  MOV R11, UR6 ;  /* 0x00000006000b7c02 */ /* 0x000fe20008000f00 */
[----:B------:R-:W-:Y:S01]  /*0140*/  UIADD3.X UR5, UPT, UPT, URZ, UR11, URZ, UP2, !UPT ;  /* 0x0000000bff057290 */ /* 0x000fe200097fe4ff */
[----:B------:R-:W-:Y:S01]  /*0150*/  IMAD.U32 R10, RZ, RZ, UR4 ;  /* 0x00000004ff0a7e24 */ /* 0x000fe2000f8e00ff */
[----:B------:R-:W-:Y:S02]  /*0160*/  MOV R5, UR9 ;  /* 0x0000000900057c02 */ /* 0x000fe40008000f00 */
[----:B------:R-:W-:Y:S02]  /*0170*/  MOV R14, UR7 ;  /* 0x00000007000e7c02 */ /* 0x000fe40008000f00 */
[----:B------:R-:W-:-:S07]  /*0180*/  MOV R13, UR5 ;  /* 0x00000005000d7c02 */ /* 0x000fce0008000f00 */
.L_x_1:
[----:B------:R-:W-:Y:S01]  /*0190*/  IMAD.MOV.U32 R4, RZ, RZ, R16 ;  /* 0x000000ffff047224 */ /* 0x000fe200078e0010 */
[----:B------:R-:W-:Y:S02]  /*01a0*/  MOV R6, R11 ;  /* 0x0000000b00067202 */ /* 0x000fe40000000f00 */
[----:B------:R-:W-:Y:S02]  /*01b0*/  MOV R7, R14 ;  /* 0x0000000e00077202 */ /* 0x000fe40000000f00 */
[----:B0-2---:R-:W2:Y:S04]  /*01c0*/  LDG.E R8, desc[UR12][R4.64+-0x20] ;  /* 0xffffe00c04087981 */ /* 0x005ea8000c1e1900 */
[----:B------:R-:W2:Y:S02]  /*01d0*/  LDG.E R9, desc[UR12][R6.64+-0x20] ;  /* 0xffffe00c06097981 */ /* 0x000ea4000c1e1900 */
[----:B--2---:R-:W-:Y:S01]  /*01e0*/  FADD R11, R8, R9 ;  /* 0x00000009080b7221 */ /* 0x004fe20000000000 */
[----:B------:R-:W-:-:S02]  /*01f0*/  MOV R8, R10 ;  /* 0x0000000a00087202 */ /* 0x000fc40000000f00 */
[----:B------:R-:W-:-:S05]  /*0200*/  MOV R9, R13 ;  /* 0x0000000d00097202 */ /* 0x000fca0000000f00 */
[----:B------:R0:W-:Y:S04]  /*0210*/  REDG.E.ADD.F32.FTZ.RN.STRONG.GPU desc[UR12][R8.64+-0x20], R11 ;  /* 0xffffe00b080079a6 */ /* 0x0001e8000c12f30c */
[----:B------:R-:W2:Y:S04]  /*0220*/  LDG.E R10, desc[UR12][R4.64+-0x1c] ;  /* 0xffffe40c040a7981 */ /* 0x000ea8000c1e1900 */
[----:B------:R-:W2:Y:S02]  /*0230*/  LDG.E R13, desc[UR12][R6.64+-0x1c] ;  /* 0xffffe40c060d7981 */ /* 0x000ea4000c1e1900 */
[----:B--2---:R-:W-:-:S05]  /*0240*/  FADD R13, R10, R13 ;  /* 0x0000000d0a0d7221 */ /* 0x004fca0000000000 */
[----:B------:R1:W-:Y:S04]  /*0250*/  REDG.E.ADD.F32.FTZ.RN.STRONG.GPU desc[UR12][R8.64+-0x1c], R13 ;  /* 0xffffe40d080079a6 */ /* 0x0003e8000c12f30c */
[----:B------:R-:W2:Y:S04]  /*0260*/  LDG.E R10, desc[UR12][R4.64+-0x18] ;  /* 0xffffe80c040a7981 */ /* 0x000ea8000c1e1900 */
[----:B------:R-:W2:Y:S02]  /*0270*/  LDG.E R15, desc[UR12][R6.64+-0x18] ;  /* 0xffffe80c060f7981 */ /* 0x000ea4000c1e1900 */
[----:B--2---:R-:W-:-:S05]  /*0280*/  FADD R15, R10, R15 ;  /* 0x0000000f0a0f7221 */ /* 0x004fca0000000000 */
[----:B------:R2:W-:Y:S04]  /*0290*/  REDG.E.ADD.F32.FTZ.RN.STRONG.GPU desc[UR12][R8.64+-0x18], R15 ;  /* 0xffffe80f080079a6 */ /* 0x0005e8000c12f30c */
[----:B------:R-:W3:Y:S04]  /*02a0*/  LDG.E R10, desc[UR12][R4.64+-0x14] ;  /* 0xffffec0c040a7981 */ /* 0x000ee8000c1e1900 */
[----:B------:R-:W3:Y:S02]  /*02b0*/  LDG.E R17, desc[UR12][R6.64+-0x14] ;  /* 0xffffec0c06117981 */ /* 0x000ee4000c1e1900 */
[----:B---3--:R-:W-:-:S05]  /*02c0*/  FADD R17, R10, R17 ;  /* 0x000000110a117221 */ /* 0x008fca0000000000 */
[----:B------:R3:W-:Y:S04]  /*02d0*/  REDG.E.ADD.F32.FTZ.RN.STRONG.GPU desc[UR12][R8.64+-0x14], R17 ;  /* 0xffffec11080079a6 */ /* 0x0007e8000c12f30c */
[----:B------:R-:W4:Y:S04]  /*02e0*/  LDG.E R10, desc[UR12][R4.64+-0x10] ;  /* 0xfffff00c040a7981 */ /* 0x000f28000c1e1900 */
[----:B0-----:R-:W4:Y:S02]  /*02f0*/  LDG.E R11, desc[UR12][R6.64+-0x10] ;  /* 0xfffff00c060b7981 */ /* 0x001f24000c1e1900 */
[----:B----4-:R-:W-:-:S05]  /*0300*/  FADD R11, R10, R11 ;  /* 0x0000000b0a0b7221 */ /* 0x010fca0000000000 */
[----:B------:R0:W-:Y:S04]  /*0310*/  REDG.E.ADD.F32.FTZ.RN.STRONG.GPU desc[UR12][R8.64+-0x10], R11 ;  /* 0xfffff00b080079a6 */ /* 0x0001e8000c12f30c */
[----:B------:R-:W4:Y:S04]  /*0320*/  LDG.E R10, desc[UR12][R4.64+-0xc] ;  /* 0xfffff40c040a7981 */ /* 0x000f28000c1e1900 */
[----:B-1----:R-:W4:Y:S02]  /*0330*/  LDG.E R13, desc[UR12][R6.64+-0xc] ;  /* 0xfffff40c060d7981 */ /* 0x002f24000c1e1900 */
[----:B----4-:R-:W-:-:S05]  /*0340*/  FADD R13, R10, R13 ;  /* 0x0000000d0a0d7221 */ /* 0x010fca0000000000 */
[----:B------:R1:W-:Y:S04]  /*0350*/  REDG.E.ADD.F32.FTZ.RN.STRONG.GPU desc[UR12][R8.64+-0xc], R13 ;  /* 0xfffff40d080079a6 */ /* 0x0003e8000c12f30c */
[----:B------:R-:W4:Y:S04]  /*0360*/  LDG.E R10, desc[UR12][R4.64+-0x8] ;  /* 0xfffff80c040a7981 */ /* 0x000f28000c1e1900 */
[----:B--2---:R-:W4:Y:S02]  /*0370*/  LDG.E R15, desc[UR12][R6.64+-0x8] ;  /* 0xfffff80c060f7981 */ /* 0x004f24000c1e1900 */
[----:B----4-:R-:W-:-:S05]  /*0380*/  FADD R15, R10, R15 ;  /* 0x0000000f0a0f7221 */ /* 0x010fca0000000000 */
[----:B------:R2:W-:Y:S04]  /*0390*/  REDG.E.ADD.F32.FTZ.RN.STRONG.GPU desc[UR12][R8.64+-0x8], R15 ;  /* 0xfffff80f080079a6 */ /* 0x0005e8000c12f30c */
[----:B------:R-:W4:Y:S04]  /*03a0*/  LDG.E R10, desc[UR12][R4.64+-0x4] ;  /* 0xfffffc0c040a7981 */ /* 0x000f28000c1e1900 */
[----:B---3--:R-:W4:Y:S02]  /*03b0*/  LDG.E R17, desc[UR12][R6.64+-0x4] ;  /* 0xfffffc0c06117981 */ /* 0x008f24000c1e1900 */
[----:B----4-:R-:W-:-:S05]  /*03c0*/  FADD R17, R10, R17 ;  /* 0x000000110a117221 */ /* 0x010fca0000000000 */
        /* <DEDUP_REMOVED lines=26> */
[----:B--2---:R-:W4:Y:S01]  /*0570*/  LDG.E R15, desc[UR12][R6.64+0x18] ;  /* 0x0000180c060f7981 */ /* 0x004f22000c1e1900 */
[----:B------:R-:W-:Y:S02]  /*0580*/  VIADD R3, R3, 0x10 ;  /* 0x0000001003037836 */ /* 0x000fe40000000000 */
[----:B----4-:R-:W-:-:S05]  /*0590*/  FADD R15, R10, R15 ;  /* 0x0000000f0a0f7221 */ /* 0x010fca0000000000 */
[----:B------:R2:W-:Y:S04]  /*05a0*/  REDG.E.ADD.F32.FTZ.RN.STRONG.GPU desc[UR12][R8.64+0x18], R15 ;  /* 0x0000180f080079a6 */ /* 0x0005e8000c12f30c */
[----:B------:R4:W5:Y:S04]  /*05b0*/  LDG.E R10, desc[UR12][R4.64+0x1c] ;  /* 0x00001c0c040a7981 */ /* 0x000968000c1e1900 */
[----:B---3--:R-:W5:Y:S01]  /*05c0*/  LDG.E R17, desc[UR12][R6.64+0x1c] ;  /* 0x00001c0c06117981 */ /* 0x008f62000c1e1900 */
[----:B------:R-:W-:Y:S02]  /*05d0*/  ISETP.NE.AND P1, PT, R3, RZ, PT ;  /* 0x000000ff0300720c */ /* 0x000fe40003f25270 */
[----:B------:R-:W-:-:S02]  /*05e0*/  IADD3 R16, P2, PT, R4, 0x40, RZ ;  /* 0x0000004004107810 */ /* 0x000fc40007f5e0ff */
[----:B0-----:R-:W-:Y:S02]  /*05f0*/  IADD3 R11, P3, PT, R6, 0x40, RZ ;  /* 0x00000040060b7810 */ /* 0x001fe40007f7e0ff */
[----:B----4-:R-:W-:Y:S02]  /*0600*/  IADD3.X R5, PT, PT, RZ, R5, RZ, P2, !PT ;  /* 0x00000005ff057210 */ /* 0x010fe400017fe4ff */
[----:B------:R-:W-:Y:S01]  /*0610*/  IADD3.X R14, PT, PT, RZ, R7, RZ, P3, !PT ;  /* 0x00000007ff0e7210 */ /* 0x000fe20001ffe4ff */
[----:B-----5:R-:W-:Y:S01]  /*0620*/  FADD R17, R10, R17 ;  /* 0x000000110a117221 */ /* 0x020fe20000000000 */
[----:B------:R-:W-:-:S04]  /*0630*/  IADD3 R10, P4, PT, R8, 0x40, RZ ;  /* 0x00000040080a7810 */ /* 0x000fc80007f9e0ff */
[----:B------:R2:W-:Y:S01]  /*0640*/  REDG.E.ADD.F32.FTZ.RN.STRONG.GPU desc[UR12][R8.64+0x1c], R17 ;  /* 0x00001c11080079a6 */ /* 0x0005e2000c12f30c */
[----:B-1----:R-:W-:Y:S01]  /*0650*/  IADD3.X R13, PT, PT, RZ, R9, RZ, P4, !PT ;  /* 0x00000009ff0d7210 */ /* 0x002fe200027fe4ff */
[----:B------:R-:W-:Y:S07]  /*0660*/  @P1 BRA `(.L_x_1) ;  /* 0xfffffff800c81947 */ /* 0x000fee000383ffff */
.L_x_0:
[----:B0-----:R-:W-:Y:S05]  /*0670*/  @!P0 EXIT ;  /* 0x000000000000894d */ /* 0x001fea0003800000 */
[----:B------:R-:W-:Y:S02]  /*0680*/  ISETP.GE.U32.AND P0, PT, R12, 0x8, PT ;  /* 0x000000080c00780c */ /* 0x000fe40003f06070 */
[----:B------:R-:W-:-:S04]  /*0690*/  LOP3.LUT R14, R2, 0x7, RZ, 0xc0, !PT ;  /* 0x00000007020e7812 */ /* 0x000fc800078ec0ff */
[----:B------:R-:W-:-:S07]  /*06a0*/  ISETP.NE.AND P1, PT, R14, RZ, PT ;  /* 0x000000ff0e00720c */ /* 0x000fce0003f25270 */
[----:B------:R-:W-:Y:S06]  /*06b0*/  @!P0 BRA `(.L_x_2) ;  /* 0x00000000009c8947 */ /* 0x000fec0003800000 */
[----:B------:R-:W0:Y:S08]  /*06c0*/  LDC.64 R4, c[0x0][0x380] ;  /* 0x0000e000ff047b82 */ /* 0x000e300000000a00 */
[----:B------:R-:W1:Y:S08]  /*06d0*/  LDC.64 R6, c[0x0][0x388] ;  /* 0x0000e200ff067b82 */ /* 0x000e700000000a00 */
[----:B--2---:R-:W2:Y:S01]  /*06e0*/  LDC.64 R8, c[0x0][0x390] ;  /* 0x0000e400ff087b82 */ /* 0x004ea20000000a00 */
[----:B0-----:R-:W-:-:S05]  /*06f0*/  IMAD.WIDE.U32 R4, R0, 0x4, R4 ;  /* 0x0000000400047825 */ /* 0x001fca00078e0004 */
[----:B------:R-:W3:Y:S01]  /*0700*/  LDG.E R3, desc[UR12][R4.64] ;  /* 0x0000000c04037981 */ /* 0x000ee2000c1e1900 */
[----:B-1----:R-:W-:-:S05]  /*0710*/  IMAD.WIDE.U32 R6, R0, 0x4, R6 ;  /* 0x0000000400067825 */ /* 0x002fca00078e0006 */
[----:B------:R-:W3:Y:S01]  /*0720*/  LDG.E R10, desc[UR12][R6.64] ;  /* 0x0000000c060a7981 */ /* 0x000ee2000c1e1900 */
[----:B--2---:R-:W-:-:S04]  /*0730*/  IMAD.WIDE.U32 R8, R0, 0x4, R8 ;  /* 0x0000000400087825 */ /* 0x004fc800078e0008 */
[----:B---3--:R-:W-:-:S05]  /*0740*/  FADD R3, R3, R10 ;  /* 0x0000000a03037221 */ /* 0x008fca0000000000 */
        /* <DEDUP_REMOVED lines=13> */
[----:B0-----:R-:W4:Y:S04]  /*0820*/  LDG.E R3, desc[UR12][R4.64+0x10] ;  /* 0x0000100c04037981 */ /* 0x001f28000c1e1900 */
[----:B------:R-:W4:Y:S02]  /*0830*/  LDG.E R10, desc[UR12][R6.64+0x10] ;  /* 0x0000100c060a7981 */ /* 0x000f24000c1e1900 */
        /* <DEDUP_REMOVED lines=10> */
[----:B------:R-:W2:Y:S04]  /*08e0*/  LDG.E R10, desc[UR12][R4.64+0x1c] ;  /* 0x00001c0c040a7981 */ /* 0x000ea8000c1e1900 */
[----:B---3--:R-:W2:Y:S02]  /*08f0*/  LDG.E R15, desc[UR12][R6.64+0x1c] ;  /* 0x00001c0c060f7981 */ /* 0x008ea4000c1e1900 */
[----:B--2---:R-:W-:-:S05]  /*0900*/  FADD R15, R10, R15 ;  /* 0x0000000f0a0f7221 */ /* 0x004fca0000000000 */
[----:B------:R0:W-:Y:S01]  /*0910*/  REDG.E.ADD.F32.FTZ.RN.STRONG.GPU desc[UR12][R8.64+0x1c], R15 ;  /* 0x00001c0f080079a6 */ /* 0x0001e2000c12f30c */
[----:B------:R-:W-:-:S07]  /*0920*/  IADD3 R0, PT, PT, R0, 0x8, RZ ;  /* 0x0000000800007810 */ /* 0x000fce0007ffe0ff */
.L_x_2:
[----:B------:R-:W-:Y:S05]  /*0930*/  @!P1 EXIT ;  /* 0x000000000000994d */ /* 0x000fea0003800000 */
[----:B------:R-:W-:Y:S02]  /*0940*/  ISETP.GE.U32.AND P0, PT, R14, 0x4, PT ;  /* 0x000000040e00780c */ /* 0x000fe40003f06070 */
[----:B------:R-:W-:-:S04]  /*0950*/  LOP3.LUT R2, R2, 0x3, RZ, 0xc0, !PT ;  /* 0x0000000302027812 */ /* 0x000fc800078ec0ff */
[----:B------:R-:W-:-:S07]  /*0960*/  ISETP.NE.AND P1, PT, R2, RZ, PT ;  /* 0x000000ff0200720c */ /* 0x000fce0003f25270 */
[----:B------:R-:W-:Y:S06]  /*0970*/  @!P0 BRA `(.L_x_3) ;  /* 0x00000000005c8947 */ /* 0x000fec0003800000 */
[----:B------:R-:W1:Y:S08]  /*0980*/  LDC.64 R4, c[0x0][0x380] ;  /* 0x0000e000ff047b82 */ /* 0x000e700000000a00 */
[----:B------:R-:W3:Y:S08]  /*0990*/  LDC.64 R6, c[0x0][0x388] ;  /* 0x0000e200ff067b82 */ /* 0x000ef00000000a00 */
[----:B0-2---:R-:W0:Y:S01]  /*09a0*/  LDC.64 R8, c[0x0][0x390] ;  /* 0x0000e400ff087b82 */ /* 0x005e220000000a00 */
[----:B-1----:R-:W-:-:S05]  /*09b0*/  IMAD.WIDE.U32 R4, R0, 0x4, R4 ;  /* 0x0000000400047825 */ /* 0x002fca00078e0004 */
[----:B------:R-:W2:Y:S01]  /*09c0*/  LDG.E R3, desc[UR12][R4.64] ;  /* 0x0000000c04037981 */ /* 0x000ea2000c1e1900 */
[----:B---3--:R-:W-:-:S05]  /*09d0*/  IMAD.WIDE.U32 R6, R0, 0x4, R6 ;  /* 0x0000000400067825 */ /* 0x008fca00078e0006 */
[----:B------:R-:W2:Y:S01]  /*09e0*/  LDG.E R10, desc[UR12][R6.64] ;  /* 0x0000000c060a7981 */ /* 0x000ea2000c1e1900 */
[----:B0-----:R-:W-:-:S04]  /*09f0*/  IMAD.WIDE.U32 R8, R0, 0x4, R8 ;  /* 0x0000000400087825 */ /* 0x001fc800078e0008 */
[----:B--2---:R-:W-:-:S05]  /*0a00*/  FADD R3, R3, R10 ;  /* 0x0000000a03037221 */ /* 0x004fca0000000000 */
        /* <DEDUP_REMOVED lines=12> */
[----:B------:R1:W-:Y:S01]  /*0ad0*/  REDG.E.ADD.F32.FTZ.RN.STRONG.GPU desc[UR12][R8.64+0xc], R15 ;  /* 0x00000c0f080079a6 */ /* 0x0003e2000c12f30c */
[----:B------:R-:W-:-:S07]  /*0ae0*/  VIADD R0, R0, 0x4 ;  /* 0x0000000400007836 */ /* 0x000fce0000000000 */
.L_x_3:
[----:B------:R-:W-:Y:S05]  /*0af0*/  @!P1 EXIT ;  /* 0x000000000000994d */ /* 0x000fea0003800000 */
[----:B------:R-:W3:Y:S08]  /*0b00*/  LDC.64 R4, c[0x0][0x390] ;  /* 0x0000e400ff047b82 */ /* 0x000ef00000000a00 */
[----:B------:R-:W4:Y:S08]  /*0b10*/  LDC.64 R6, c[0x0][0x388] ;  /* 0x0000e200ff067b82 */ /* 0x000f300000000a00 */
[----:B012---:R-:W0:Y:S01]  /*0b20*/  LDC.64 R8, c[0x0][0x380] ;  /* 0x0000e000ff087b82 */ /* 0x007e220000000a00 */
[----:B---3--:R-:W-:-:S03]  /*0b30*/  IMAD.WIDE.U32 R4, R0, 0x4, R4 ;  /* 0x0000000400047825 */ /* 0x008fc600078e0004 */
[----:B------:R-:W-:Y:S02]  /*0b40*/  MOV R10, R4 ;  /* 0x00000004000a7202 */ /* 0x000fe40000000f00 */
[----:B------:R-:W-:Y:S01]  /*0b50*/  MOV R13, R5 ;  /* 0x00000005000d7202 */ /* 0x000fe20000000f00 */
[----:B----4-:R-:W-:-:S05]  /*0b60*/  IMAD.WIDE.U32 R6, R0, 0x4, R6 ;  /* 0x0000000400067825 */ /* 0x010fca00078e0006 */
[----:B------:R-:W-:Y:S01]  /*0b70*/  MOV R11, R7 ;  /* 0x00000007000b7202 */ /* 0x000fe20000000f00 */
[----:B0-----:R-:W-:Y:S01]  /*0b80*/  IMAD.WIDE.U32 R8, R0, 0x4, R8 ;  /* 0x0000000400087825 */ /* 0x001fe200078e0008 */
[----:B------:R-:W-:-:S07]  /*0b90*/  IADD3 R0, PT, PT, -R2, RZ, RZ ;  /* 0x000000ff02007210 */ /* 0x000fce0007ffe1ff */
.L_x_4:
[----:B0-----:R-:W-:Y:S01]  /*0ba0*/  IMAD.MOV.U32 R2, RZ, RZ, R8 ;  /* 0x000000ffff027224 */ /* 0x001fe200078e0008 */
[----:B------:R-:W-:Y:S02]  /*0bb0*/  MOV R5, R11 ;  /* 0x0000000b00057202 */ /* 0x000fe40000000f00 */
[----:B------:R-:W-:Y:S02]  /*0bc0*/  MOV R3, R9 ;  /* 0x0000000900037202 */ /* 0x000fe40000000f00 */
[----:B------:R-:W-:-:S03]  /*0bd0*/  MOV R4, R6 ;  /* 0x0000000600047202 */ /* 0x000fc60000000f00 */
[----:B------:R0:W2:Y:S04]  /*0be0*/  LDG.E R2, desc[UR12][R2.64] ;  /* 0x0000000c02027981 */ /* 0x0000a8000c1e1900 */
[----:B------:R-:W2:Y:S01]  /*0bf0*/  LDG.E R5, desc[UR12][R4.64] ;  /* 0x0000000c04057981 */ /* 0x000ea2000c1e1900 */
[----:B------:R-:W-:-:S04]  /*0c00*/  IADD3 R0, PT, PT, R0, 0x1, RZ ;  /* 0x0000000100007810 */ /* 0x000fc80007ffe0ff */
[----:B------:R-:W-:Y:S01]  /*0c10*/  ISETP.NE.AND P0, PT, R0, RZ, PT ;  /* 0x000000ff0000720c */ /* 0x000fe20003f05270 */
[----:B0-----:R-:W-:Y:S01]  /*0c20*/  IMAD.MOV.U32 R3, RZ, RZ, R13 ;  /* 0x000000ffff037224 */ /* 0x001fe200078e000d */
[----:B------:R-:W-:Y:S02]  /*0c30*/  IADD3 R6, P2, PT, R6, 0x4, RZ ;  /* 0x0000000406067810 */ /* 0x000fe40007f5e0ff */
[----:B------:R-:W-:Y:S02]  /*0c40*/  IADD3 R8, P3, PT, R8, 0x4, RZ ;  /* 0x0000000408087810 */ /* 0x000fe40007f7e0ff */
[----:B------:R-:W-:Y:S02]  /*0c50*/  IADD3.X R11, PT, PT, RZ, R11, RZ, P2, !PT ;  /* 0x0000000bff0b7210 */ /* 0x000fe400017fe4ff */
[----:B------:R-:W-:Y:S01]  /*0c60*/  IADD3.X R9, PT, PT, RZ, R9, RZ, P3, !PT ;  /* 0x00000009ff097210 */ /* 0x000fe20001ffe4ff */
[----:B--2---:R-:W-:Y:S01]  /*0c70*/  FADD R7, R2, R5 ;  /* 0x0000000502077221 */ /* 0x004fe20000000000 */
[----:B------:R-:W-:-:S02]  /*0c80*/  MOV R2, R10 ;  /* 0x0000000a00027202 */ /* 0x000fc40000000f00 */
[----:B------:R-:W-:-:S03]  /*0c90*/  IADD3 R10, P1, PT, R10, 0x4, RZ ;  /* 0x000000040a0a7810 */ /* 0x000fc60007f3e0ff */
[----:B------:R0:W-:Y:S01]  /*0ca0*/  REDG.E.ADD.F32.FTZ.RN.STRONG.GPU desc[UR12][R2.64], R7 ;  /* 0x00000007020079a6 */ /* 0x0001e2000c12f30c */
[----:B------:R-:W-:Y:S01]  /*0cb0*/  IADD3.X R13, PT, PT, RZ, R13, RZ, P1, !PT ;  /* 0x0000000dff0d7210 */ /* 0x000fe20000ffe4ff */
[----:B------:R-:W-:Y:S08]  /*0cc0*/  @P0 BRA `(.L_x_4) ;  /* 0xfffffffc00b40947 */ /* 0x000ff0000383ffff */
[----:B------:R-:W-:Y:S05]  /*0cd0*/  EXIT ;  /* 0x000000000000794d */ /* 0x000fea0003800000 */
.L_x_5:
[----:B------:R-:W-:-:S00]  /*0ce0*/  BRA `(.L_x_5) ;  /* 0xfffffffc00fc7947 */ /* 0x000fc0000383ffff */
[----:B------:R-:W-:-:S00]  /*0cf0*/  NOP ;  /* 0x0000000000007918 */ /* 0x000fc00000000000 */
        /* <DEDUP_REMOVED lines=8> */
.L_x_22:


//--------------------- .text._Z3addPfS_S_i       --------------------------
	.section	.text._Z3addPfS_S_i,"ax",@progbits
	.align	128
        .global         _Z3addPfS_S_i
        .type           _Z3addPfS_S_i,@function
        .size           _Z3addPfS_S_i,(.L_x_23 - _Z3addPfS_S_i)
        .other          _Z3addPfS_S_i,@"STO_CUDA_ENTRY STV_DEFAULT"
_Z3addPfS_S_i:
.text._Z3addPfS_S_i:
[----:B------:R-:W-:Y:S08]  /*0000*/  LDC R1, c[0x0][0x37c] ;  /* 0x0000df00ff017b82 */ /* 0x000ff00000000800 */
[----:B------:R-:W0:Y:S02]  /*0010*/  LDC R2, c[0x0][0x398] ;  /* 0x0000e600ff027b82 */ /* 0x000e240000000800 */
[----:B0-----:R-:W-:-:S13]  /*0020*/  ISETP.GE.AND P0, PT, R2, 0x1, PT ;  /* 0x000000010200780c */ /* 0x001fda0003f06270 */
[----:B------:R-:W-:Y:S05]  /*0030*/  @!P0 EXIT ;  /* 0x000000000000894d */ /* 0x000fea0003800000 */
[C---:B------:R-:W-:Y:S01]  /*0040*/  ISETP.GE.U32.AND P1, PT, R2.reuse, 0x10, PT ;  /* 0x000000100200780c */ /* 0x040fe20003f26070 */
[----:B------:R-:W0:Y:S01]  /*0050*/  LDCU.64 UR12, c[0x0][0x358] ;  /* 0x00006b00ff0c77ac */ /* 0x000e220008000a00 */
[----:B------:R-:W-:Y:S01]  /*0060*/  LOP3.LUT R12, R2, 0xf, RZ, 0xc0, !PT ;  /* 0x0000000f020c7812 */ /* 0x000fe200078ec0ff */
[----:B------:R-:W-:-:S03]  /*0070*/  HFMA2 R0, -RZ, RZ, 0, 0 ;  /* 0x00000000ff007431 */ /* 0x000fc600000001ff */
[----:B------:R-:W-:-:S07]  /*0080*/  ISETP.NE.AND P0, PT, R12, RZ, PT ;  /* 0x000000ff0c00720c */ /* 0x000fce0003f05270 */
[----:B------:R-:W-:Y:S06]  /*0090*/  @!P1 BRA `(.L_x_6) ;  /* 0x0000000400ec9947 */ /* 0x000fec0003800000 */
        /* <DEDUP_REMOVED lines=12> */
[----:B------:R-:W-:Y:S02]  /*0160*/  MOV R14, UR4 ;  /* 0x00000004000e7c02 */ /* 0x000fe40008000f00 */
[----:B------:R-:W-:Y:S02]  /*0170*/  MOV R5, UR9 ;  /* 0x0000000900057c02 */ /* 0x000fe40008000f00 */
[----:B------:R-:W-:Y:S02]  /*0180*/  MOV R7, UR7 ;  /* 0x0000000700077c02 */ /* 0x000fe40008000f00 */
[----:B------:R-:W-:-:S07]  /*0190*/  MOV R15, UR5 ;  /* 0x00000005000f7c02 */ /* 0x000fce0008000f00 */
.L_x_7:
[----:B-1----:R-:W-:Y:S01]  /*01a0*/  MOV R8, R14 ;  /* 0x0000000e00087202 */ /* 0x002fe20000000f00 */
[----:B0-----:R-:W2:Y:S01]  /*01b0*/  LDG.E R10, desc[UR12][R4.64+-0x20] ;  /* 0xffffe00c040a7981 */ /* 0x001ea2000c1e1900 */
[----:B------:R-:W-:-:S03]  /*01c0*/  MOV R9, R15 ;  /* 0x0000000f00097202 */ /* 0x000fc60000000f00 */
[----:B------:R-:W2:Y:S04]  /*01d0*/  LDG.E R11, desc[UR12][R6.64+-0x20] ;  /* 0xffffe00c060b7981 */ /* 0x000ea8000c1e1900 */
[----:B------:R-:W3:Y:S04]  /*01e0*/  LDG.E R13, desc[UR12][R8.64+-0x20] ;  /* 0xffffe00c080d7981 */ /* 0x000ee8000c1e1900 */
[----:B------:R-:W4:Y:S04]  /*01f0*/  LDG.E R15, desc[UR12][R8.64+-0x1c] ;  /* 0xffffe40c080f7981 */ /* 0x000f28000c1e1900 */
[----:B------:R-:W5:Y:S01]  /*0200*/  LDG.E R17, desc[UR12][R8.64+-0x18] ;  /* 0xffffe80c08117981 */ /* 0x000f62000c1e1900 */
[----:B--2---:R-:W-:-:S04]  /*0210*/  FADD R10, R10, R11 ;  /* 0x0000000b0a0a7221 */ /* 0x004fc80000000000 */
[----:B---3--:R-:W-:-:S05]  /*0220*/  FADD R13, R10, R13 ;  /* 0x0000000d0a0d7221 */ /* 0x008fca0000000000 */
[----:B------:R0:W-:Y:S04]  /*0230*/  STG.E desc[UR12][R8.64+-0x20], R13 ;  /* 0xffffe00d08007986 */ /* 0x0001e8000c10190c */
[----:B------:R-:W2:Y:S04]  /*0240*/  LDG.E R10, desc[UR12][R4.64+-0x1c] ;  /* 0xffffe40c040a7981 */ /* 0x000ea8000c1e1900 */
[----:B------:R-:W2:Y:S04]  /*0250*/  LDG.E R11, desc[UR12][R6.64+-0x1c] ;  /* 0xffffe40c060b7981 */ /* 0x000ea8000c1e1900 */
[----:B0-----:R-:W3:Y:S01]  /*0260*/  LDG.E R13, desc[UR12][R8.64+-0x14] ;  /* 0xffffec0c080d7981 */ /* 0x001ee2000c1e1900 */
[----:B--2---:R-:W-:-:S04]  /*0270*/  FADD R10, R10, R11 ;  /* 0x0000000b0a0a7221 */ /* 0x004fc80000000000 */
[----:B----4-:R-:W-:-:S05]  /*0280*/  FADD R15, R10, R15 ;  /* 0x0000000f0a0f7221 */ /* 0x010fca0000000000 */
[----:B------:R0:W-:Y:S04]  /*0290*/  STG.E desc[UR12][R8.64+-0x1c], R15 ;  /* 0xffffe40f08007986 */ /* 0x0001e8000c10190c */
[----:B------:R-:W2:Y:S04]  /*02a0*/  LDG.E R10, desc[UR12][R4.64+-0x18] ;  /* 0xffffe80c040a7981 */ /* 0x000ea8000c1e1900 */
[----:B------:R-:W2:Y:S04]  /*02b0*/  LDG.E R11, desc[UR12][R6.64+-0x18] ;  /* 0xffffe80c060b7981 */ /* 0x000ea8000c1e1900 */
[----:B0-----:R-:W4:Y:S01]  /*02c0*/  LDG.E R15, desc[UR12][R8.64+-0x10] ;  /* 0xfffff00c080f7981 */ /* 0x001f22000c1e1900 */
[----:B--2---:R-:W-:-:S04]  /*02d0*/  FADD R10, R10, R11 ;  /* 0x0000000b0a0a7221 */ /* 0x004fc80000000000 */
[----:B-----5:R-:W-:-:S05]  /*02e0*/  FADD R17, R10, R17 ;  /* 0x000000110a117221 */ /* 0x020fca0000000000 */
[----:B------:R0:W-:Y:S04]  /*02f0*/  STG.E desc[UR12][R8.64+-0x18], R17 ;  /* 0xffffe81108007986 */ /* 0x0001e8000c10190c */
[----:B------:R-:W2:Y:S04]  /*0300*/  LDG.E R10, desc[UR12][R4.64+-0x14] ;  /* 0xffffec0c040a7981 */ /* 0x000ea8000c1e1900 */
[----:B------:R-:W2:Y:S04]  /*0310*/  LDG.E R11, desc[UR12][R6.64+-0x14] ;  /* 0xffffec0c060b7981 */ /* 0x000ea8000c1e1900 */
[----:B0-----:R-:W5:Y:S01]  /*0320*/  LDG.E R17, desc[UR12][R8.64+-0xc] ;  /* 0xfffff40c08117981 */ /* 0x001f62000c1e1900 */
        /* <DEDUP_REMOVED lines=64> */
[----:B------:R-:W2:Y:S02]  /*0730*/  LDG.E R11, desc[UR12][R6.64+0x18] ;  /* 0x0000180c060b7981 */ /* 0x000ea4000c1e1900 */
[----:B--2---:R-:W-:-:S04]  /*0740*/  FADD R10, R10, R11 ;  /* 0x0000000b0a0a7221 */ /* 0x004fc80000000000 */
[----:B-----5:R-:W-:-:S05]  /*0750*/  FADD R17, R10, R17 ;  /* 0x000000110a117221 */ /* 0x020fca0000000000 */
[----:B------:R1:W-:Y:S04]  /*0760*/  STG.E desc[UR12][R8.64+0x18], R17 ;  /* 0x0000181108007986 */ /* 0x0003e8000c10190c */
[----:B------:R2:W4:Y:S04]  /*0770*/  LDG.E R10, desc[UR12][R4.64+0x1c] ;  /* 0x00001c0c040a7981 */ /* 0x000528000c1e1900 */
[----:B------:R5:W4:Y:S01]  /*0780*/  LDG.E R11, desc[UR12][R6.64+0x1c] ;  /* 0x00001c0c060b7981 */ /* 0x000b22000c1e1900 */
[----:B------:R-:W-:-:S04]  /*0790*/  IADD3 R3, PT, PT, R3, 0x10, RZ ;  /* 0x0000001003037810 */ /* 0x000fc80007ffe0ff */
[----:B------:R-:W-:Y:S02]  /*07a0*/  ISETP.NE.AND P1, PT, R3, RZ, PT ;  /* 0x000000ff0300720c */ /* 0x000fe40003f25270 */
[----:B--2---:R-:W-:Y:S02]  /*07b0*/  IADD3 R4, P2, PT, R4, 0x40, RZ ;  /* 0x0000004004047810 */ /* 0x004fe40007f5e0ff */
[----:B------:R-:W-:Y:S02]  /*07c0*/  IADD3 R14, P4, PT, R8, 0x40, RZ ;  /* 0x00000040080e7810 */ /* 0x000fe40007f9e0ff */
[----:B-----5:R-:W-:Y:S02]  /*07d0*/  IADD3 R6, P3, PT, R6, 0x40, RZ ;  /* 0x0000004006067810 */ /* 0x020fe40007f7e0ff */
[----:B------:R-:W-:Y:S02]  /*07e0*/  IADD3.X R5, PT, PT, RZ, R5, RZ, P2, !PT ;  /* 0x00000005ff057210 */ /* 0x000fe400017fe4ff */
[----:B------:R-:W-:-:S02]  /*07f0*/  IADD3.X R7, PT, PT, RZ, R7, RZ, P3, !PT ;  /* 0x00000007ff077210 */ /* 0x000fc40001ffe4ff */
[----:B0-----:R-:W-:Y:S01]  /*0800*/  IADD3.X R15, PT, PT, RZ, R9, RZ, P4, !PT ;  /* 0x00000009ff0f7210 */ /* 0x001fe200027fe4ff */
[----:B----4-:R-:W-:-:S04]  /*0810*/  FADD R10, R10, R11 ;  /* 0x0000000b0a0a7221 */ /* 0x010fc80000000000 */
[----:B---3--:R-:W-:-:S05]  /*0820*/  FADD R13, R10, R13 ;  /* 0x0000000d0a0d7221 */ /* 0x008fca0000000000 */
[----:B------:R1:W-:Y:S01]  /*0830*/  STG.E desc[UR12][R8.64+0x1c], R13 ;  /* 0x00001c0d08007986 */ /* 0x0003e2000c10190c */
[----:B------:R-:W-:Y:S05]  /*0840*/  @P1 BRA `(.L_x_7) ;  /* 0xfffffff800541947 */ /* 0x000fea000383ffff */
.L_x_6:
[----:B0-----:R-:W-:Y:S05]  /*0850*/  @!P0 EXIT ;  /* 0x000000000000894d */ /* 0x001fea0003800000 */
[----:B------:R-:W-:Y:S02]  /*0860*/  ISETP.GE.U32.AND P0, PT, R12, 0x8, PT ;  /* 0x000000080c00780c */ /* 0x000fe40003f06070 */
[----:B------:R-:W-:-:S04]  /*0870*/  LOP3.LUT R14, R2, 0x7, RZ, 0xc0, !PT ;  /* 0x00000007020e7812 */ /* 0x000fc800078ec0ff */
[----:B------:R-:W-:-:S07]  /*0880*/  ISETP.NE.AND P1, PT, R14, RZ, PT ;  /* 0x000000ff0e00720c */ /* 0x000fce0003f25270 */
[----:B------:R-:W-:Y:S06]  /*0890*/  @!P0 BRA `(.L_x_8) ;  /* 0x0000000000dc8947 */ /* 0x000fec0003800000 */
[----:B------:R-:W0:Y:S08]  /*08a0*/  LDC.64 R4, c[0x0][0x380] ;  /* 0x0000e000ff047b82 */ /* 0x000e300000000a00 */
[----:B------:R-:W2:Y:S08]  /*08b0*/  LDC.64 R6, c[0x0][0x388] ;  /* 0x0000e200ff067b82 */ /* 0x000eb00000000a00 */
[----:B-1----:R-:W1:Y:S01]  /*08c0*/  LDC.64 R8, c[0x0][0x390] ;  /* 0x0000e400ff087b82 */ /* 0x002e620000000a00 */
[----:B0-----:R-:W-:-:S05]  /*08d0*/  IMAD.WIDE.U32 R4, R0, 0x4, R4 ;  /* 0x0000000400047825 */ /* 0x001fca00078e0004 */
[----:B------:R-:W3:Y:S01]  /*08e0*/  LDG.E R3, desc[UR12][R4.64] ;  /* 0x0000000c04037981 */ /* 0x000ee2000c1e1900 */
[----:B--2---:R-:W-:-:S05]  /*08f0*/  IMAD.WIDE.U32 R6, R0, 0x4, R6 ;  /* 0x0000000400067825 */ /* 0x004fca00078e0006 */
[----:B------:R-:W3:Y:S01]  /*0900*/  LDG.E R10, desc[UR12][R6.64] ;  /* 0x0000000c060a7981 */ /* 0x000ee2000c1e1900 */
[----:B-1----:R-:W-:-:S05]  /*0910*/  IMAD.WIDE.U32 R8, R0, 0x4, R8 ;  /* 0x0000000400087825 */ /* 0x002fca00078e0008 */
[----:B------:R-:W2:Y:S04]  /*0920*/  LDG.E R12, desc[UR12][R8.64] ;  /* 0x0000000c080c7981 */ /* 0x000ea8000c1e1900 */
[----:B------:R-:W4:Y:S04]  /*0930*/  LDG.E R13, desc[UR12][R8.64+0x4] ;  /* 0x0000040c080d7981 */ /* 0x000f28000c1e1900 */
[----:B------:R-:W5:Y:S01]  /*0940*/  LDG.E R15, desc[UR12][R8.64+0x8] ;  /* 0x0000080c080f7981 */ /* 0x000f62000c1e1900 */
[----:B---3--:R-:W-:-:S04]  /*0950*/  FADD R3, R3, R10 ;  /* 0x0000000a03037221 */ /* 0x008fc80000000000 */
[----:B--2---:R-:W-:Y:S02]  /*0960*/  FADD R3, R3, R12 ;  /* 0x0000000c03037221 */ /* 0x004fe40000000000 */
[----:B------:R-:W2:Y:S04]  /*0970*/  LDG.E R12, desc[UR12][R8.64+0xc] ;  /* 0x00000c0c080c7981 */ /* 0x000ea8000c1e1900 */
[----:B------:R-:W-:Y:S04]  /*0980*/  STG.E desc[UR12][R8.64], R3 ;  /* 0x0000000308007986 */ /* 0x000fe8000c10190c */
[----:B------:R-:W3:Y:S04]  /*0990*/  LDG.E R10, desc[UR12][R4.64+0x4] ;  /* 0x0000040c040a7981 */ /* 0x000ee8000c1e1900 */
[----:B------:R-:W3:Y:S02]  /*09a0*/  LDG.E R11, desc[UR12][R6.64+0x4] ;  /* 0x0000040c060b7981 */ /* 0x000ee4000c1e1900 */
[----:B---3--:R-:W-:-:S04]  /*09b0*/  FADD R10, R10, R11 ;  /* 0x0000000b0a0a7221 */ /* 0x008fc80000000000 */
[----:B----4-:R-:W-:-:S05]  /*09c0*/  FADD R13, R10, R13 ;  /* 0x0000000d0a0d7221 */ /* 0x010fca0000000000 */
[----:B------:R0:W-:Y:S04]  /*09d0*/  STG.E desc[UR12][R8.64+0x4], R13 ;  /* 0x0000040d08007986 */ /* 0x0001e8000c10190c */
[----:B------:R-:W3:Y:S04]  /*09e0*/  LDG.E R10, desc[UR12][R4.64+0x8] ;  /* 0x0000080c040a7981 */ /* 0x000ee8000c1e1900 */
[----:B------:R-:W3:Y:S04]  /*09f0*/  LDG.E R11, desc[UR12][R6.64+0x8] ;  /* 0x0000080c060b7981 */ /* 0x000ee8000c1e1900 */
[----:B0-----:R-:W4:Y:S01]  /*0a00*/  LDG.E R13, desc[UR12][R8.64+0x10] ;  /* 0x0000100c080d7981 */ /* 0x001f22000c1e1900 */
[----:B---3--:R-:W-:-:S04]  /*0a10*/  FADD R10, R10, R11 ;  /* 0x0000000b0a0a7221 */ /* 0x008fc80000000000 */
[----:B-----5:R-:W-:-:S05]  /*0a20*/  FADD R15, R10, R15 ;  /* 0x0000000f0a0f7221 */ /* 0x020fca0000000000 */
[----:B------:R0:W-:Y:S04]  /*0a30*/  STG.E desc[UR12][R8.64+0x8], R15 ;  /* 0x0000080f08007986 */ /* 0x0001e8000c10190c */
[----:B------:R-:W3:Y:S04]  /*0a40*/  LDG.E R3, desc[UR12][R4.64+0xc] ;  /* 0x00000c0c04037981 */ /* 0x000ee8000c1e1900 */
[----:B------:R-:W3:Y:S04]  /*0a50*/  LDG.E R10, desc[UR12][R6.64+0xc] ;  /* 0x00000c0c060a7981 */ /* 0x000ee8000c1e1900 */
[----:B0-----:R-:W5:Y:S01]  /*0a60*/  LDG.E R15, desc[UR12][R8.64+0x14] ;  /* 0x0000140c080f7981 */ /* 0x001f62000c1e1900 */
        /* <DEDUP_REMOVED lines=16> */
[----:B------:R-:W3:Y:S02]  /*0b70*/  LDG.E R10, desc[UR12][R6.64+0x18] ;  /* 0x0000180c060a7981 */ /* 0x000ee4000c1e1900 */
[----:B---3--:R-:W-:-:S04]  /*0b80*/  FADD R3, R3, R10 ;  /* 0x0000000a03037221 */ /* 0x008fc80000000000 */
[----:B--2---:R-:W-:-:S05]  /*0b90*/  FADD R3, R3, R12 ;  /* 0x0000000c03037221 */ /* 0x004fca0000000000 */
[----:B------:R0:W-:Y:S04]  /*0ba0*/  STG.E desc[UR12][R8.64+0x18], R3 ;  /* 0x0000180308007986 */ /* 0x0001e8000c10190c */
[----:B------:R-:W2:Y:S04]  /*0bb0*/  LDG.E R10, desc[UR12][R4.64+0x1c] ;  /* 0x00001c0c040a7981 */ /* 0x000ea8000c1e1900 */
[----:B------:R-:W2:Y:S01]  /*0bc0*/  LDG.E R11, desc[UR12][R6.64+0x1c] ;  /* 0x00001c0c060b7981 */ /* 0x000ea2000c1e1900 */
[----:B------:R-:W-:Y:S01]  /*0bd0*/  IADD3 R0, PT, PT, R0, 0x8, RZ ;  /* 0x0000000800007810 */ /* 0x000fe20007ffe0ff */
[----:B--2---:R-:W-:-:S04]  /*0be0*/  FADD R10, R10, R11 ;  /* 0x0000000b0a0a7221 */ /* 0x004fc80000000000 */
[----:B----4-:R-:W-:-:S05]  /*0bf0*/  FADD R13, R10, R13 ;  /* 0x0000000d0a0d7221 */ /* 0x010fca0000000000 */
[----:B------:R0:W-:Y:S02]  /*0c00*/  STG.E desc[UR12][R8.64+0x1c], R13 ;  /* 0x00001c0d08007986 */ /* 0x0001e4000c10190c */
.L_x_8:
[----:B------:R-:W-:Y:S05]  /*0c10*/  @!P1 EXIT ;  /* 0x000000000000994d */ /* 0x000fea0003800000 */
[----:B------:R-:W-:Y:S02]  /*0c20*/  ISETP.GE.U32.AND P0, PT, R14, 0x4, PT ;  /* 0x000000040e00780c */ /* 0x000fe40003f06070 */
[----:B------:R-:W-:-:S04]  /*0c30*/  LOP3.LUT R2, R2, 0x3, RZ, 0xc0, !PT ;  /* 0x0000000302027812 */ /* 0x000fc800078ec0ff */
[----:B------:R-:W-:-:S07]  /*0c40*/  ISETP.NE.AND P1, PT, R2, RZ, PT ;  /* 0x000000ff0200720c */ /* 0x000fce0003f25270 */
[----:B------:R-:W-:Y:S06]  /*0c50*/  @!P0 BRA `(.L_x_9) ;  /* 0x00000000007c8947 */ /* 0x000fec0003800000 */
[----:B------:R-:W2:Y:S08]  /*0c60*/  LDC.64 R4, c[0x0][0x380] ;  /* 0x0000e000ff047b82 */ /* 0x000eb00000000a00 */
[----:B------:R-:W3:Y:S08]  /*0c70*/  LDC.64 R6, c[0x0][0x388] ;  /* 0x0000e200ff067b82 */ /* 0x000ef00000000a00 */
[----:B01----:R-:W0:Y:S01]  /*0c80*/  LDC.64 R8, c[0x0][0x390] ;  /* 0x0000e400ff087b82 */ /* 0x003e220000000a00 */
[----:B--2---:R-:W-:-:S05]  /*0c90*/  IMAD.WIDE.U32 R4, R0, 0x4, R4 ;  /* 0x0000000400047825 */ /* 0x004fca00078e0004 */
[----:B------:R-:W2:Y:S01]  /*0ca0*/  LDG.E R3, desc[UR12][R4.64] ;  /* 0x0000000c04037981 */ /* 0x000ea2000c1e1900 */
[----:B---3--:R-:W-:-:S05]  /*0cb0*/  IMAD.WIDE.U32 R6, R0, 0x4, R6 ;  /* 0x0000000400067825 */ /* 0x008fca00078e0006 */
[----:B------:R-:W2:Y:S01]  /*0cc0*/  LDG.E R10, desc[UR12][R6.64] ;  /* 0x0000000c060a7981 */ /* 0x000ea2000c1e1900 */
[----:B0-----:R-:W-:-:S05]  /*0cd0*/  IMAD.WIDE.U32 R8, R0, 0x4, R8 ;  /* 0x0000000400087825 */ /* 0x001fca00078e0008 */
[----:B------:R-:W3:Y:S04]  /*0ce0*/  LDG.E R12, desc[UR12][R8.64] ;  /* 0x0000000c080c7981 */ /* 0x000ee8000c1e1900 */
[----:B------:R-:W4:Y:S04]  /*0cf0*/  LDG.E R13, desc[UR12][R8.64+0x4] ;  /* 0x0000040c080d7981 */ /* 0x000f28000c1e1900 */
[----:B------:R-:W5:Y:S01]  /*0d00*/  LDG.E R15, desc[UR12][R8.64+0x8] ;  /* 0x0000080c080f7981 */ /* 0x000f62000c1e1900 */
[----:B--2---:R-:W-:-:S04]  /*0d10*/  FADD R3, R3, R10 ;  /* 0x0000000a03037221 */ /* 0x004fc80000000000 */
[----:B---3--:R-:W-:Y:S02]  /*0d20*/  FADD R3, R3, R12 ;  /* 0x0000000c03037221 */ /* 0x008fe40000000000 */
[----:B------:R-:W2:Y:S04]  /*0d30*/  LDG.E R12, desc[UR12][R8.64+0xc] ;  /* 0x00000c0c080c7981 */ /* 0x000ea8000c1e1900 */
[----:B------:R0:W-:Y:S04]  /*0d40*/  STG.E desc[UR12][R8.64], R3 ;  /* 0x0000000308007986 */ /* 0x0001e8000c10190c */
[----:B------:R-:W3:Y:S04]  /*0d50*/  LDG.E R10, desc[UR12][R4.64+0x4] ;  /* 0x0000040c040a7981 */ /* 0x000ee8000c1e1900 */
[----:B------:R-:W3:Y:S02]  /*0d60*/  LDG.E R11, desc[UR12][R6.64+0x4] ;  /* 0x0000040c060b7981 */ /* 0x000ee4000c1e1900 */
[----:B---3--:R-:W-:-:S04]  /*0d70*/  FADD R10, R10, R11 ;  /* 0x0000000b0a0a7221 */ /* 0x008fc80000000000 */
[----:B----4-:R-:W-:-:S05]  /*0d80*/  FADD R13, R10, R13 ;  /* 0x0000000d0a0d7221 */ /* 0x010fca0000000000 */
[----:B------:R3:W-:Y:S04]  /*0d90*/  STG.E desc[UR12][R8.64+0x4], R13 ;  /* 0x0000040d08007986 */ /* 0x0007e8000c10190c */
[----:B------:R-:W4:Y:S04]  /*0da0*/  LDG.E R10, desc[UR12][R4.64+0x8] ;  /* 0x0000080c040a7981 */ /* 0x000f28000c1e1900 */
[----:B------:R-:W4:Y:S02]  /*0db0*/  LDG.E R11, desc[UR12][R6.64+0x8] ;  /* 0x0000080c060b7981 */ /* 0x000f24000c1e1900 */
[----:B----4-:R-:W-:-:S04]  /*0dc0*/  FADD R10, R10, R11 ;  /* 0x0000000b0a0a7221 */ /* 0x010fc80000000000 */
[----:B-----5:R-:W-:-:S05]  /*0dd0*/  FADD R15, R10, R15 ;  /* 0x0000000f0a0f7221 */ /* 0x020fca0000000000 */
[----:B------:R3:W-:Y:S04]  /*0de0*/  STG.E desc[UR12][R8.64+0x8], R15 ;  /* 0x0000080f08007986 */ /* 0x0007e8000c10190c */
[----:B0-----:R-:W4:Y:S04]  /*0df0*/  LDG.E R3, desc[UR12][R4.64+0xc] ;  /* 0x00000c0c04037981 */ /* 0x001f28000c1e1900 */
[----:B------:R-:W4:Y:S01]  /*0e00*/  LDG.E R10, desc[UR12][R6.64+0xc] ;  /* 0x00000c0c060a7981 */ /* 0x000f22000c1e1900 */
[----:B------:R-:W-:Y:S01]  /*0e10*/  IADD3 R0, PT, PT, R0, 0x4, RZ ;  /* 0x0000000400007810 */ /* 0x000fe20007ffe0ff */
[----:B----4-:R-:W-:-:S04]  /*0e20*/  FADD R3, R3, R10 ;  /* 0x0000000a03037221 */ /* 0x010fc80000000000 */
[----:B--2---:R-:W-:-:S05]  /*0e30*/  FADD R3, R3, R12 ;  /* 0x0000000c03037221 */ /* 0x004fca0000000000 */
[----:B------:R3:W-:Y:S02]  /*0e40*/  STG.E desc[UR12][R8.64+0xc], R3 ;  /* 0x00000c0308007986 */ /* 0x0007e4000c10190c */
.L_x_9:
[----:B------:R-:W-:Y:S05]  /*0e50*/  @!P1 EXIT ;  /* 0x000000000000994d */ /* 0x000fea0003800000 */
[----:B------:R-:W2:Y:S08]  /*0e60*/  LDC.64 R4, c[0x0][0x390] ;  /* 0x0000e400ff047b82 */ /* 0x000eb00000000a00 */
[----:B------:R-:W4:Y:S08]  /*0e70*/  LDC.64 R6, c[0x0][0x388] ;  /* 0x0000e200ff067b82 */ /* 0x000f300000000a00 */
[----:B01-3--:R-:W0:Y:S01]  /*0e80*/  LDC.64 R8, c[0x0][0x380] ;  /* 0x0000e000ff087b82 */ /* 0x00be220000000a00 */
[----:B--2---:R-:W-:-:S03]  /*0e90*/  IMAD.WIDE.U32 R4, R0, 0x4, R4 ;  /* 0x0000000400047825 */ /* 0x004fc600078e0004 */
[----:B------:R-:W-:Y:S02]  /*0ea0*/  MOV R10, R4 ;  /* 0x00000004000a7202 */ /* 0x000fe40000000f00 */
[----:B------:R-:W-:Y:S01]  /*0eb0*/  MOV R13, R5 ;  /* 0x00000005000d7202 */ /* 0x000fe20000000f00 */
[----:B----4-:R-:W-:-:S03]  /*0ec0*/  IMAD.WIDE.U32 R6, R0, 0x4, R6 ;  /* 0x0000000400067825 */ /* 0x010fc600078e0006 */
[----:B------:R-:W-:Y:S02]  /*0ed0*/  MOV R4, R6 ;  /* 0x0000000600047202 */ /* 0x000fe40000000f00 */
[----:B------:R-:W-:Y:S01]  /*0ee0*/  MOV R11, R7 ;  /* 0x00000007000b7202 */ /* 0x000fe20000000f00 */
[----:B0-----:R-:W-:Y:S01]  /*0ef0*/  IMAD.WIDE.U32 R8, R0, 0x4, R8 ;  /* 0x0000000400087825 */ /* 0x001fe200078e0008 */
[----:B------:R-:W-:-:S07]  /*0f00*/  IADD3 R0, PT, PT, -R2, RZ, RZ ;  /* 0x000000ff02007210 */ /* 0x000fce0007ffe1ff */
.L_x_10:
[----:B0-----:R-:W-:Y:S02]  /*0f10*/  MOV R2, R8 ;  /* 0x0000000800027202 */ /* 0x001fe40000000f00 */
[----:B------:R-:W-:Y:S02]  /*0f20*/  MOV R3, R9 ;  /* 0x0000000900037202 */ /* 0x000fe40000000f00 */
[----:B------:R-:W-:-:S03]  /*0f30*/  MOV R5, R11 ;  /* 0x0000000b00057202 */ /* 0x000fc60000000f00 */
[----:B------:R0:W2:Y:S04]  /*0f40*/  LDG.E R6, desc[UR12][R2.64] ;  /* 0x0000000c02067981 */ /* 0x0000a8000c1e1900 */
[----:B------:R1:W2:Y:S01]  /*0f50*/  LDG.E R5, desc[UR12][R4.64] ;  /* 0x0000000c04057981 */ /* 0x0002a2000c1e1900 */
[----:B0-----:R-:W-:Y:S02]  /*0f60*/  MOV R2, R10 ;  /* 0x0000000a00027202 */ /* 0x001fe40000000f00 */
[----:B------:R-:W-:-:S05]  /*0f70*/  MOV R3, R13 ;  /* 0x0000000d00037202 */ /* 0x000fca0000000f00 */
[----:B------:R-:W3:Y:S01]  /*0f80*/  LDG.E R7, desc[UR12][R2.64] ;  /* 0x0000000c02077981 */ /* 0x000ee2000c1e1900 */
[----:B------:R-:W-:Y:S02]  /*0f90*/  IADD3 R0, PT, PT, R0, 0x1, RZ ;  /* 0x0000000100007810 */ /* 0x000fe40007ffe0ff */
[----:B-1----:R-:W-:Y:S02]  /*0fa0*/  IADD3 R4, P2, PT, R4, 0x4, RZ ;  /* 0x0000000404047810 */ /* 0x002fe40007f5e0ff */
[----:B------:R-:W-:Y:S02]  /*0fb0*/  ISETP.NE.AND P0, PT, R0, RZ, PT ;  /* 0x000000ff0000720c */ /* 0x000fe40003f05270 */
[----:B------:R-:W-:Y:S02]  /*0fc0*/  IADD3 R8, P3, PT, R8, 0x4, RZ ;  /* 0x0000000408087810 */ /* 0x000fe40007f7e0ff */
[----:B------:R-:W-:Y:S02]  /*0fd0*/  IADD3 R10, P1, PT, R2, 0x4, RZ ;  /* 0x00000004020a7810 */ /* 0x000fe40007f3e0ff */
[----:B------:R-:W-:-:S02]  /*0fe0*/  IADD3.X R11, PT, PT, RZ, R11, RZ, P2, !PT ;  /* 0x0000000bff0b7210 */ /* 0x000fc400017fe4ff */
[----:B------:R-:W-:Y:S02]  /*0ff0*/  IADD3.X R13, PT, PT, RZ, R3, RZ, P1, !PT ;  /* 0x00000003ff0d7210 */ /* 0x000fe40000ffe4ff */
[----:B------:R-:W-:Y:S01]  /*1000*/  IADD3.X R9, PT, PT, RZ, R9, RZ, P3, !PT ;  /* 0x00000009ff097210 */ /* 0x000fe20001ffe4ff */
[----:B--2---:R-:W-:-:S04]  /*1010*/  FADD R6, R6, R5 ;  /* 0x0000000506067221 */ /* 0x004fc80000000000 */
[----:B---3--:R-:W-:-:S05]  /*1020*/  FADD R7, R6, R7 ;  /* 0x0000000706077221 */ /* 0x008fca0000000000 */
[----:B------:R0:W-:Y:S01]  /*1030*/  STG.E desc[UR12][R2.64], R7 ;  /* 0x0000000702007986 */ /* 0x0001e2000c10190c */
[----:B------:R-:W-:Y:S05]  /*1040*/  @P0 BRA `(.L_x_10) ;  /* 0xfffffffc00b00947 */ /* 0x000fea000383ffff */
[----:B------:R-:W-:Y:S05]  /*1050*/  EXIT ;  /* 0x000000000000794d */ /* 0x000fea0003800000 */
.L_x_11:
        /* <DEDUP_REMOVED lines=10> */
.L_x_23:


//--------------------- .text._Z10add_stridePfS_S_i --------------------------
	.section	.text._Z10add_stridePfS_S_i,"ax",@progbits
	.align	128
        .global         _Z10add_stridePfS_S_i
        .type           _Z10add_stridePfS_S_i,@function
        .size           _Z10add_stridePfS_S_i,(.L_x_24 - _Z10add_stridePfS_S_i)
        .other          _Z10add_stridePfS_S_i,@"STO_CUDA_ENTRY STV_DEFAULT"
_Z10add_stridePfS_S_i:
.text._Z10add_stridePfS_S_i:
[----:B------:R-:W-:Y:S01]  /*0000*/  LDC R1, c[0x0][0x37c] ;  /* 0x0000df00ff017b82 */ /* 0x000fe20000000800 */
[----:B------:R-:W0:Y:S01]  /*0010*/  S2R R7, SR_TID.X ;  /* 0x0000000000077919 */ /* 0x000e220000002100 */
[----:B------:R-:W0:Y:S06]  /*0020*/  LDCU UR6, c[0x0][0x398] ;  /* 0x00007300ff0677ac */ /* 0x000e2c0008000800 */
[----:B------:R-:W1:Y:S01]  /*0030*/  LDC R0, c[0x0][0x360] ;  /* 0x0000d800ff007b82 */ /* 0x000e620000000800 */
[----:B0-----:R-:W-:-:S13]  /*0040*/  ISETP.GE.AND P0, PT, R7, UR6, PT ;  /* 0x0000000607007c0c */ /* 0x001fda000bf06270 */
[----:B------:R-:W-:Y:S05]  /*0050*/  @P0 EXIT ;  /* 0x000000000000094d */ /* 0x000fea0003800000 */
[----:B-1----:R-:W0:Y:S01]  /*0060*/  I2F.U32.RP R8, R0 ;  /* 0x0000000000087306 */ /* 0x002e220000209000 */
[----:B------:R-:W-:Y:S01]  /*0070*/  IADD3 R4, PT, PT, R7, R0, RZ ;  /* 0x0000000007047210 */ /* 0x000fe20007ffe0ff */
[----:B------:R-:W1:Y:S01]  /*0080*/  LDCU.64 UR4, c[0x0][0x358] ;  /* 0x00006b00ff0477ac */ /* 0x000e620008000a00 */
[----:B------:R-:W-:Y:S01]  /*0090*/  ISETP.NE.U32.AND P2, PT, R0, RZ, PT ;  /* 0x000000ff0000720c */ /* 0x000fe20003f45070 */
[----:B------:R-:W-:Y:S01]  /*00a0*/  BSSY.RECONVERGENT B0, `(.L_x_12) ;  /* 0x0000031000007945 */ /* 0x000fe20003800200 */
[C---:B------:R-:W-:Y:S01]  /*00b0*/  ISETP.GE.U32.AND P0, PT, R4.reuse, UR6, PT ;  /* 0x0000000604007c0c */ /* 0x040fe2000bf06070 */
[----:B------:R-:W2:Y:S01]  /*00c0*/  LDCU.64 UR12, c[0x0][0x390] ;  /* 0x00007200ff0c77ac */ /* 0x000ea20008000a00 */
[----:B------:R-:W-:Y:S02]  /*00d0*/  VIMNMX.U32 R5, PT, PT, R4, UR6, !PT ;  /* 0x0000000604057c48 */ /* 0x000fe4000ffe0000 */
[----:B------:R-:W-:Y:S01]  /*00e0*/  SEL R6, RZ, 0x1, P0 ;  /* 0x00000001ff067807 */ /* 0x000fe20000000000 */
[----:B------:R-:W3:Y:S03]  /*00f0*/  LDCU.128 UR8, c[0x0][0x380] ;  /* 0x00007000ff0877ac */ /* 0x000ee60008000c00 */
[----:B------:R-:W-:Y:S01]  /*0100*/  IADD3 R5, PT, PT, R5, -R4, -R6 ;  /* 0x8000000405057210 */ /* 0x000fe20007ffe806 */
[----:B0-----:R-:W0:Y:S02]  /*0110*/  MUFU.RCP R8, R8 ;  /* 0x0000000800087308 */ /* 0x001e240000001000 */
[----:B0-----:R-:W-:-:S06]  /*0120*/  IADD3 R2, PT, PT, R8, 0xffffffe, RZ ;  /* 0x0ffffffe08027810 */ /* 0x001fcc0007ffe0ff */
[----:B------:R0:W4:Y:S02]  /*0130*/  F2I.FTZ.U32.TRUNC.NTZ R3, R2 ;  /* 0x0000000200037305 */ /* 0x000124000021f000 */
[----:B0-----:R-:W-:Y:S01]  /*0140*/  IMAD.MOV.U32 R2, RZ, RZ, RZ ;  /* 0x000000ffff027224 */ /* 0x001fe200078e00ff */
[----:B----4-:R-:W-:-:S05]  /*0150*/  IADD3 R9, PT, PT, RZ, -R3, RZ ;  /* 0x80000003ff097210 */ /* 0x010fca0007ffe0ff */
[----:B------:R-:W-:-:S04]  /*0160*/  IMAD R9, R9, R0, RZ ;  /* 0x0000000009097224 */ /* 0x000fc800078e02ff */
[----:B------:R-:W-:-:S06]  /*0170*/  IMAD.HI.U32 R8, R3, R9, R2 ;  /* 0x0000000903087227 */ /* 0x000fcc00078e0002 */
[----:B------:R-:W-:-:S05]  /*0180*/  IMAD.HI.U32 R3, R8, R5, RZ ;  /* 0x0000000508037227 */ /* 0x000fca00078e00ff */
[----:B------:R-:W-:-:S05]  /*0190*/  IADD3 R2, PT, PT, -R3, RZ, RZ ;  /* 0x000000ff03027210 */ /* 0x000fca0007ffe1ff */
[----:B------:R-:W-:-:S05]  /*01a0*/  IMAD R5, R0, R2, R5 ;  /* 0x0000000200057224 */ /* 0x000fca00078e0205 */
[----:B------:R-:W-:-:S13]  /*01b0*/  ISETP.GE.U32.AND P0, PT, R5, R0, PT ;  /* 0x000000000500720c */ /* 0x000fda0003f06070 */
[----:B------:R-:W-:Y:S01]  /*01c0*/  @P0 IADD3 R5, PT, PT, R5, -R0, RZ ;  /* 0x8000000005050210 */ /* 0x000fe20007ffe0ff */
[----:B------:R-:W-:-:S03]  /*01d0*/  @P0 VIADD R3, R3, 0x1 ;  /* 0x0000000103030836 */ /* 0x000fc60000000000 */
[----:B------:R-:W-:-:S13]  /*01e0*/  ISETP.GE.U32.AND P1, PT, R5, R0, PT ;  /* 0x000000000500720c */ /* 0x000fda0003f26070 */
[----:B------:R-:W-:Y:S02]  /*01f0*/  @P1 IADD3 R3, PT, PT, R3, 0x1, RZ ;  /* 0x0000000103031810 */ /* 0x000fe40007ffe0ff */
[----:B------:R-:W-:-:S04]  /*0200*/  @!P2 LOP3.LUT R3, RZ, R0, RZ, 0x33, !PT ;  /* 0x00000000ff03a212 */ /* 0x000fc800078e33ff */
[----:B------:R-:W-:-:S04]  /*0210*/  IADD3 R2, PT, PT, R6, R3, RZ ;  /* 0x0000000306027210 */ /* 0x000fc80007ffe0ff */
[C---:B------:R-:W-:Y:S02]  /*0220*/  LOP3.LUT R3, R2.reuse, 0x3, RZ, 0xc0, !PT ;  /* 0x0000000302037812 */ /* 0x040fe400078ec0ff */
[----:B------:R-:W-:Y:S02]  /*0230*/  ISETP.GE.U32.AND P0, PT, R2, 0x3, PT ;  /* 0x000000030200780c */ /* 0x000fe40003f06070 */
[----:B------:R-:W-:-:S13]  /*0240*/  ISETP.NE.AND P1, PT, R3, 0x3, PT ;  /* 0x000000030300780c */ /* 0x000fda0003f25270 */
[----:B-123--:R-:W-:Y:S05]  /*0250*/  @!P1 BRA `(.L_x_13) ;  /* 0x0000000000549947 */ /* 0x00efea0003800000 */
[----:B------:R-:W-:-:S05]  /*0260*/  VIADD R2, R2, 0x1 ;  /* 0x0000000102027836 */ /* 0x000fca0000000000 */
[----:B------:R-:W-:Y:S01]  /*0270*/  LOP3.LUT R4, R2, 0x3, RZ, 0xc0, !PT ;  /* 0x0000000302047812 */ /* 0x000fe200078ec0ff */
[----:B------:R-:W-:-:S03]  /*0280*/  IMAD.WIDE.U32 R2, R7, 0x4, RZ ;  /* 0x0000000407027825 */ /* 0x000fc600078e00ff */
[C---:B------:R-:W-:Y:S01]  /*0290*/  IADD3 R6, PT, PT, -R4.reuse, RZ, RZ ;  /* 0x000000ff04067210 */ /* 0x040fe20007ffe1ff */
[----:B------:R-:W-:-:S07]  /*02a0*/  IMAD R7, R4, R0, R7 ;  /* 0x0000000004077224 */ /* 0x000fce00078e0207 */
.L_x_14:
[C---:B------:R-:W-:Y:S02]  /*02b0*/  IADD3 R10, P2, PT, R2.reuse, UR10, RZ ;  /* 0x0000000a020a7c10 */ /* 0x040fe4000ff5e0ff */
[C---:B------:R-:W-:Y:S02]  /*02c0*/  IADD3 R8, P1, PT, R2.reuse, UR8, RZ ;  /* 0x0000000802087c10 */ /* 0x040fe4000ff3e0ff */
[C---:B------:R-:W-:Y:S02]  /*02d0*/  IADD3.X R11, PT, PT, R3.reuse, UR11, RZ, P2, !PT ;  /* 0x0000000b030b7c10 */ /* 0x040fe400097fe4ff */
[----:B0-----:R-:W-:Y:S02]  /*02e0*/  IADD3 R4, P3, PT, R2, UR12, RZ ;  /* 0x0000000c02047c10 */ /* 0x001fe4000ff7e0ff */
[C---:B------:R-:W-:Y:S02]  /*02f0*/  IADD3.X R9, PT, PT, R3.reuse, UR9, RZ, P1, !PT ;  /* 0x0000000903097c10 */ /* 0x040fe40008ffe4ff */
[----:B------:R-:W-:Y:S01]  /*0300*/  IADD3.X R5, PT, PT, R3, UR13, RZ, P3, !PT ;  /* 0x0000000d03057c10 */ /* 0x000fe20009ffe4ff */
[----:B------:R-:W2:Y:S04]  /*0310*/  LDG.E R11, desc[UR4][R10.64] ;  /* 0x000000040a0b7981 */ /* 0x000ea8000c1e1900 */
[----:B------:R-:W2:Y:S04]  /*0320*/  LDG.E R8, desc[UR4][R8.64] ;  /* 0x0000000408087981 */ /* 0x000ea8000c1e1900 */
[----:B------:R-:W3:Y:S01]  /*0330*/  LDG.E R13, desc[UR4][R4.64] ;  /* 0x00000004040d7981 */ /* 0x000ee2000c1e1900 */
[----:B------:R-:W-:-:S04]  /*0340*/  IADD3 R6, PT, PT, R6, 0x1, RZ ;  /* 0x0000000106067810 */ /* 0x000fc80007ffe0ff */
[----:B------:R-:W-:Y:S01]  /*0350*/  ISETP.NE.AND P1, PT, R6, RZ, PT ;  /* 0x000000ff0600720c */ /* 0x000fe20003f25270 */
[----:B------:R-:W-:-:S04]  /*0360*/  IMAD.WIDE.U32 R2, R0, 0x4, R2 ;  /* 0x0000000400027825 */ /* 0x000fc800078e0002 */
[----:B--2---:R-:W-:-:S04]  /*0370*/  FADD R12, R8, R11 ;  /* 0x0000000b080c7221 */ /* 0x004fc80000000000 */
[----:B---3--:R-:W-:-:S05]  /*0380*/  FADD R13, R12, R13 ;  /* 0x0000000d0c0d7221 */ /* 0x008fca0000000000 */
[----:B------:R0:W-:Y:S01]  /*0390*/  STG.E desc[UR4][R4.64], R13 ;  /* 0x0000000d04007986 */ /* 0x0001e2000c101904 */
[----:B------:R-:W-:Y:S05]  /*03a0*/  @P1 BRA `(.L_x_14) ;  /* 0xfffffffc00c01947 */ /* 0x000fea000383ffff */
.L_x_13:
[----:B------:R-:W-:Y:S05]  /*03b0*/  BSYNC.RECONVERGENT B0 ;  /* 0x0000000000007941 */ /* 0x000fea0003800200 */
.L_x_12:
[----:B------:R-:W-:Y:S05]  /*03c0*/  @!P0 EXIT ;  /* 0x000000000000894d */ /* 0x000fea0003800000 */
.L_x_15:
[----:B------:R-:W1:Y:S08]  /*03d0*/  LDC.64 R8, c[0x0][0x380] ;  /* 0x0000e000ff087b82 */ /* 0x000e700000000a00 */
[----:B0-----:R-:W0:Y:S08]  /*03e0*/  LDC.64 R4, c[0x0][0x388] ;  /* 0x0000e200ff047b82 */ /* 0x001e300000000a00 */
[----:B------:R-:W2:Y:S01]  /*03f0*/  LDC.64 R2, c[0x0][0x390] ;  /* 0x0000e400ff027b82 */ /* 0x000ea20000000a00 */
[----:B-1----:R-:W-:-:S06]  /*0400*/  IMAD.WIDE.U32 R12, R7, 0x4, R8 ;  /* 0x00000004070c7825 */ /* 0x002fcc00078e0008 */
[----:B------:R-:W3:Y:S01]  /*0410*/  LDG.E R12, desc[UR4][R12.64] ;  /* 0x000000040c0c7981 */ /* 0x000ee2000c1e1900 */
[----:B0-----:R-:W-:-:S06]  /*0420*/  IMAD.WIDE.U32 R14, R7, 0x4, R4 ;  /* 0x00000004070e7825 */ /* 0x001fcc00078e0004 */
[----:B------:R-:W3:Y:S01]  /*0430*/  LDG.E R15, desc[UR4][R14.64] ;  /* 0x000000040e0f7981 */ /* 0x000ee2000c1e1900 */
[----:B--2---:R-:W-:-:S05]  /*0440*/  IMAD.WIDE.U32 R10, R7, 0x4, R2 ;  /* 0x00000004070a7825 */ /* 0x004fca00078e0002 */
[----:B------:R-:W2:Y:S01]  /*0450*/  LDG.E R17, desc[UR4][R10.64] ;  /* 0x000000040a117981 */ /* 0x000ea2000c1e1900 */
[----:B------:R-:W-:-:S04]  /*0460*/  IMAD.IADD R23, R0, 0x1, R7 ;  /* 0x0000000100177824 */ /* 0x000fc800078e0207 */
[----:B------:R-:W-:-:S04]  /*0470*/  IMAD.WIDE.U32 R18, R23, 0x4, R4 ;  /* 0x0000000417127825 */ /* 0x000fc800078e0004 */
[----:B---3--:R-:W-:-:S04]  /*0480*/  FADD R6, R12, R15 ;  /* 0x0000000f0c067221 */ /* 0x008fc80000000000 */
[----:B--2---:R-:W-:Y:S01]  /*0490*/  FADD R21, R6, R17 ;  /* 0x0000001106157221 */ /* 0x004fe20000000000 */
[----:B------:R-:W-:-:S04]  /*04a0*/  IMAD.WIDE.U32 R16, R23, 0x4, R8 ;  /* 0x0000000417107825 */ /* 0x000fc800078e0008 */
[----:B------:R0:W-:Y:S01]  /*04b0*/  STG.E desc[UR4][R10.64], R21 ;  /* 0x000000150a007986 */ /* 0x0001e2000c101904 */
[----:B------:R-:W-:-:S03]  /*04c0*/  IMAD.WIDE.U32 R6, R23, 0x4, R2 ;  /* 0x0000000417067825 */ /* 0x000fc600078e0002 */
[----:B------:R-:W2:Y:S04]  /*04d0*/  LDG.E R16, desc[UR4][R16.64] ;  /* 0x0000000410107981 */ /* 0x000ea8000c1e1900 */
[----:B------:R-:W2:Y:S04]  /*04e0*/  LDG.E R19, desc[UR4][R18.64] ;  /* 0x0000000412137981 */ /* 0x000ea8000c1e1900 */
[----:B------:R-:W3:Y:S01]  /*04f0*/  LDG.E R13, desc[UR4][R6.64] ;  /* 0x00000004060d7981 */ /* 0x000ee2000c1e1900 */
[----:B------:R-:W-:-:S05]  /*0500*/  IADD3 R25, PT, PT, R23, R0, RZ ;  /* 0x0000000017197210 */ /* 0x000fca0007ffe0ff */
[----:B------:R-:W-:-:S04]  /*0510*/  IMAD.WIDE.U32 R14, R25, 0x4, R4 ;  /* 0x00000004190e7825 */ /* 0x000fc800078e0004 */
[----:B0-----:R-:W-:-:S04]  /*0520*/  IMAD.WIDE.U32 R10, R25, 0x4, R2 ;  /* 0x00000004190a7825 */ /* 0x001fc800078e0002 */
[----:B--2---:R-:W-:-:S04]  /*0530*/  FADD R12, R16, R19 ;  /* 0x00000013100c7221 */ /* 0x004fc80000000000 */
[----:B---3--:R-:W-:Y:S01]  /*0540*/  FADD R23, R12, R13 ;  /* 0x0000000d0c177221 */ /* 0x008fe20000000000 */
[----:B------:R-:W-:-:S04]  /*0550*/  IMAD.WIDE.U32 R12, R25, 0x4, R8 ;  /* 0x00000004190c7825 */ /* 0x000fc800078e0008 */
[----:B------:R0:W-:Y:S04]  /*0560*/  STG.E desc[UR4][R6.64], R23 ;  /* 0x0000001706007986 */ /* 0x0001e8000c101904 */
[----:B------:R-:W2:Y:S04]  /*0570*/  LDG.E R12, desc[UR4][R12.64] ;  /* 0x000000040c0c7981 */ /* 0x000ea8000c1e1900 */
[----:B------:R-:W2:Y:S04]  /*0580*/  LDG.E R15, desc[UR4][R14.64] ;  /* 0x000000040e0f7981 */ /* 0x000ea8000c1e1900 */
[----:B------:R-:W3:Y:S01]  /*0590*/  LDG.E R17, desc[UR4][R10.64] ;  /* 0x000000040a117981 */ /* 0x000ee2000c1e1900 */
[----:B------:R-:W-:-:S05]  /*05a0*/  IADD3 R25, PT, PT, R25, R0, RZ ;  /* 0x0000000019197210 */ /* 0x000fca0007ffe0ff */
[----:B------:R-:W-:-:S04]  /*05b0*/  IMAD.WIDE.U32 R8, R25, 0x4, R8 ;  /* 0x0000000419087825 */ /* 0x000fc800078e0008 */
[----:B------:R-:W-:-:S04]  /*05c0*/  IMAD.WIDE.U32 R4, R25, 0x4, R4 ;  /* 0x0000000419047825 */ /* 0x000fc800078e0004 */
[----:B------:R-:W-:-:S04]  /*05d0*/  IMAD.WIDE.U32 R2, R25, 0x4, R2 ;  /* 0x0000000419027825 */ /* 0x000fc800078e0002 */
[----:B--2---:R-:W-:-:S04]  /*05e0*/  FADD R16, R12, R15 ;  /* 0x0000000f0c107221 */ /* 0x004fc80000000000 */
[----:B---3--:R-:W-:-:S05]  /*05f0*/  FADD R17, R16, R17 ;  /* 0x0000001110117221 */ /* 0x008fca0000000000 */
[----:B------:R1:W-:Y:S04]  /*0600*/  STG.E desc[UR4][R10.64], R17 ;  /* 0x000000110a007986 */ /* 0x0003e8000c101904 */
[----:B------:R-:W2:Y:S04]  /*0610*/  LDG.E R8, desc[UR4][R8.64] ;  /* 0x0000000408087981 */ /* 0x000ea8000c1e1900 */
[----:B------:R-:W2:Y:S04]  /*0620*/  LDG.E R5, desc[UR4][R4.64] ;  /* 0x0000000404057981 */ /* 0x000ea8000c1e1900 */
[----:B0-----:R-:W3:Y:S01]  /*0630*/  LDG.E R7, desc[UR4][R2.64] ;  /* 0x0000000402077981 */ /* 0x001ee2000c1e1900 */
[----:B--2---:R-:W-:-:S04]  /*0640*/  FADD R6, R8, R5 ;  /* 0x0000000508067221 */ /* 0x004fc80000000000 */
[----:B---3--:R-:W-:Y:S01]  /*0650*/  FADD R13, R6, R7 ;  /* 0x00000007060d7221 */ /* 0x008fe20000000000 */
[----:B------:R-:W-:-:S04]  /*0660*/  IADD3 R7, PT, PT, R25, R0, RZ ;  /* 0x0000000019077210 */ /* 0x000fc80007ffe0ff */
[----:B------:R1:W-:Y:S01]  /*0670*/  STG.E desc[UR4][R2.64], R13 ;  /* 0x0000000d02007986 */ /* 0x0003e2000c101904 */
[----:B------:R-:W-:-:S13]  /*0680*/  ISETP.GE.AND P0, PT, R7, UR6, PT ;  /* 0x0000000607007c0c */ /* 0x000fda000bf06270 */
[----:B-1----:R-:W-:Y:S05]  /*0690*/  @!P0 BRA `(.L_x_15) ;  /* 0xfffffffc004c8947 */ /* 0x002fea000383ffff */
[----:B------:R-:W-:Y:S05]  /*06a0*/  EXIT ;  /* 0x000000000000794d */ /* 0x000fea0003800000 */
.L_x_16:
        /* <DEDUP_REMOVED lines=13> */
.L_x_24:


//--------------------- .text._Z12add_parallelPfS_S_i --------------------------
	.section	.text._Z12add_parallelPfS_S_i,"ax",@progbits
	.align	128
        .global         _Z12add_parallelPfS_S_i
        .type           _Z12add_parallelPfS_S_i,@function
        .size           _Z12add_parallelPfS_S_i,(.L_x_25 - _Z12add_parallelPfS_S_i)
        .other          _Z12add_parallelPfS_S_i,@"STO_CUDA_ENTRY STV_DEFAULT"
_Z12add_parallelPfS_S_i:
.text._Z12add_parallelPfS_S_i:
[----:B------:R-:W-:Y:S01]  /*0000*/  LDC R1, c[0x0][0x37c] ;  /* 0x0000df00ff017b82 */ /* 0x000fe20000000800 */
[----:B------:R-:W0:Y:S01]  /*0010*/  S2R R3, SR_CTAID.X ;  /* 0x0000000000037919 */ /* 0x000e220000002500 */
[----:B------:R-:W0:Y:S06]  /*0020*/  LDCU UR4, c[0x0][0x360] ;  /* 0x00006c00ff0477ac */ /* 0x000e2c0008000800 */
[----:B------:R-:W1:Y:S01]  /*0030*/  LDC R2, c[0x0][0x370] ;  /* 0x0000dc00ff027b82 */ /* 0x000e620000000800 */
[----:B------:R-:W0:Y:S01]  /*0040*/  S2R R0, SR_TID.X ;  /* 0x0000000000007919 */ /* 0x000e220000002100 */
[----:B------:R-:W2:Y:S01]  /*0050*/  LDCU UR6, c[0x0][0x398] ;  /* 0x00007300ff0677ac */ /* 0x000ea20008000800 */
[----:B0-----:R-:W-:-:S02]  /*0060*/  IMAD R3, R3, UR4, R0 ;  /* 0x0000000403037c24 */ /* 0x001fc4000f8e0200 */
[----:B-1----:R-:W-:-:S03]  /*0070*/  IMAD R0, R2, UR4, RZ ;  /* 0x0000000402007c24 */ /* 0x002fc6000f8e02ff */
[----:B--2---:R-:W-:-:S13]  /*0080*/  ISETP.GE.AND P0, PT, R3, UR6, PT ;  /* 0x0000000603007c0c */ /* 0x004fda000bf06270 */
[----:B------:R-:W-:Y:S05]  /*0090*/  @P0 EXIT ;  /* 0x000000000000094d */ /* 0x000fea0003800000 */
[----:B------:R-:W0:Y:S01]  /*00a0*/  I2F.U32.RP R8, R0 ;  /* 0x0000000000087306 */ /* 0x000e220000209000 */
[----:B------:R-:W-:Y:S01]  /*00b0*/  IADD3 R2, PT, PT, R0, R3, RZ ;  /* 0x0000000300027210 */ /* 0x000fe20007ffe0ff */
[----:B------:R-:W1:Y:S01]  /*00c0*/  LDCU.64 UR4, c[0x0][0x358] ;  /* 0x00006b00ff0477ac */ /* 0x000e620008000a00 */
[----:B------:R-:W-:Y:S01]  /*00d0*/  IADD3 R9, PT, PT, RZ, -R0, RZ ;  /* 0x80000000ff097210 */ /* 0x000fe20007ffe0ff */
[----:B------:R-:W-:Y:S01]  /*00e0*/  BSSY.RECONVERGENT B0, `(.L_x_17) ;  /* 0x000002d000007945 */ /* 0x000fe20003800200 */
[C---:B------:R-:W-:Y:S02]  /*00f0*/  ISETP.GE.AND P0, PT, R2.reuse, UR6, PT ;  /* 0x0000000602007c0c */ /* 0x040fe4000bf06270 */
[----:B------:R-:W-:Y:S02]  /*0100*/  VIMNMX R7, PT, PT, R2, UR6, !PT ;  /* 0x0000000602077c48 */ /* 0x000fe4000ffe0100 */
[----:B------:R-:W-:Y:S02]  /*0110*/  SEL R6, RZ, 0x1, P0 ;  /* 0x00000001ff067807 */ /* 0x000fe40000000000 */
[----:B------:R-:W-:-:S02]  /*0120*/  ISETP.NE.U32.AND P2, PT, R0, RZ, PT ;  /* 0x000000ff0000720c */ /* 0x000fc40003f45070 */
[----:B------:R-:W-:Y:S01]  /*0130*/  IADD3 R7, PT, PT, R7, -R2, -R6 ;  /* 0x8000000207077210 */ /* 0x000fe20007ffe806 */
[----:B0-----:R-:W0:Y:S02]  /*0140*/  MUFU.RCP R8, R8 ;  /* 0x0000000800087308 */ /* 0x001e240000001000 */
[----:B0-----:R-:W-:-:S06]  /*0150*/  IADD3 R4, PT, PT, R8, 0xffffffe, RZ ;  /* 0x0ffffffe08047810 */ /* 0x001fcc0007ffe0ff */
[----:B------:R0:W2:Y:S02]  /*0160*/  F2I.FTZ.U32.TRUNC.NTZ R5, R4 ;  /* 0x0000000400057305 */ /* 0x0000a4000021f000 */
[----:B0-----:R-:W-:Y:S02]  /*0170*/  HFMA2 R4, -RZ, RZ, 0, 0 ;  /* 0x00000000ff047431 */ /* 0x001fe400000001ff */
[----:B--2---:R-:W-:-:S04]  /*0180*/  IMAD R9, R9, R5, RZ ;  /* 0x0000000509097224 */ /* 0x004fc800078e02ff */
[----:B------:R-:W-:-:S06]  /*0190*/  IMAD.HI.U32 R8, R5, R9, R4 ;  /* 0x0000000905087227 */ /* 0x000fcc00078e0004 */
[----:B------:R-:W-:-:S05]  /*01a0*/  IMAD.HI.U32 R5, R8, R7, RZ ;  /* 0x0000000708057227 */ /* 0x000fca00078e00ff */
[----:B------:R-:W-:-:S05]  /*01b0*/  IADD3 R2, PT, PT, -R5, RZ, RZ ;  /* 0x000000ff05027210 */ /* 0x000fca0007ffe1ff */
[----:B------:R-:W-:-:S05]  /*01c0*/  IMAD R7, R0, R2, R7 ;  /* 0x0000000200077224 */ /* 0x000fca00078e0207 */
[----:B------:R-:W-:-:S13]  /*01d0*/  ISETP.GE.U32.AND P0, PT, R7, R0, PT ;  /* 0x000000000700720c */ /* 0x000fda0003f06070 */
[----:B------:R-:W-:Y:S02]  /*01e0*/  @P0 IADD3 R7, PT, PT, -R0, R7, RZ ;  /* 0x0000000700070210 */ /* 0x000fe40007ffe1ff */
[----:B------:R-:W-:Y:S02]  /*01f0*/  @P0 IADD3 R5, PT, PT, R5, 0x1, RZ ;  /* 0x0000000105050810 */ /* 0x000fe40007ffe0ff */
[----:B------:R-:W-:-:S13]  /*0200*/  ISETP.GE.U32.AND P1, PT, R7, R0, PT ;  /* 0x000000000700720c */ /* 0x000fda0003f26070 */
[----:B------:R-:W-:Y:S02]  /*0210*/  @P1 IADD3 R5, PT, PT, R5, 0x1, RZ ;  /* 0x0000000105051810 */ /* 0x000fe40007ffe0ff */
[----:B------:R-:W-:-:S04]  /*0220*/  @!P2 LOP3.LUT R5, RZ, R0, RZ, 0x33, !PT ;  /* 0x00000000ff05a212 */ /* 0x000fc800078e33ff */
[----:B------:R-:W-:-:S04]  /*0230*/  IADD3 R2, PT, PT, R6, R5, RZ ;  /* 0x0000000506027210 */ /* 0x000fc80007ffe0ff */
[C---:B------:R-:W-:Y:S02]  /*0240*/  LOP3.LUT R4, R2.reuse, 0x3, RZ, 0xc0, !PT ;  /* 0x0000000302047812 */ /* 0x040fe400078ec0ff */
[----:B------:R-:W-:Y:S02]  /*0250*/  ISETP.GE.U32.AND P1, PT, R2, 0x3, PT ;  /* 0x000000030200780c */ /* 0x000fe40003f26070 */
[----:B------:R-:W-:-:S13]  /*0260*/  ISETP.NE.AND P0, PT, R4, 0x3, PT ;  /* 0x000000030400780c */ /* 0x000fda0003f05270 */
[----:B-1----:R-:W-:Y:S05]  /*0270*/  @!P0 BRA `(.L_x_18) ;  /* 0x00000000004c8947 */ /* 0x002fea0003800000 */
[----:B------:R-:W0:Y:S01]  /*0280*/  LDC.64 R4, c[0x0][0x390] ;  /* 0x0000e400ff047b82 */ /* 0x000e220000000a00 */
[----:B------:R-:W-:-:S04]  /*0290*/  IADD3 R2, PT, PT, R2, 0x1, RZ ;  /* 0x0000000102027810 */ /* 0x000fc80007ffe0ff */
[----:B------:R-:W-:-:S03]  /*02a0*/  LOP3.LUT R2, R2, 0x3, RZ, 0xc0, !PT ;  /* 0x0000000302027812 */ /* 0x000fc600078ec0ff */
[----:B------:R-:W1:Y:S01]  /*02b0*/  LDC.64 R6, c[0x0][0x380] ;  /* 0x0000e000ff067b82 */ /* 0x000e620000000a00 */
[----:B------:R-:W-:-:S07]  /*02c0*/  IADD3 R2, PT, PT, -R2, RZ, RZ ;  /* 0x000000ff02027210 */ /* 0x000fce0007ffe1ff */
[----:B------:R-:W2:Y:S02]  /*02d0*/  LDC.64 R8, c[0x0][0x388] ;  /* 0x0000e200ff087b82 */ /* 0x000ea40000000a00 */
.L_x_19:
[----:B--2---:R-:W-:-:S04]  /*02e0*/  IMAD.WIDE R12, R3, 0x4, R8 ;  /* 0x00000004030c7825 */ /* 0x004fc800078e0208 */
[C---:B-1----:R-:W-:Y:S02]  /*02f0*/  IMAD.WIDE R14, R3.reuse, 0x4, R6 ;  /* 0x00000004030e7825 */ /* 0x042fe400078e0206 */
[----:B------:R-:W2:Y:S02]  /*0300*/  LDG.E R13, desc[UR4][R12.64] ;  /* 0x000000040c0d7981 */ /* 0x000ea4000c1e1900 */
[----:B0--3--:R-:W-:Y:S02]  /*0310*/  IMAD.WIDE R10, R3, 0x4, R4 ;  /* 0x00000004030a7825 */ /* 0x009fe400078e0204 */
[----:B------:R-:W2:Y:S04]  /*0320*/  LDG.E R14, desc[UR4][R14.64] ;  /* 0x000000040e0e7981 */ /* 0x000ea8000c1e1900 */
[----:B------:R-:W3:Y:S01]  /*0330*/  LDG.E R17, desc[UR4][R10.64] ;  /* 0x000000040a117981 */ /* 0x000ee2000c1e1900 */
[----:B------:R-:W-:-:S04]  /*0340*/  IADD3 R2, PT, PT, R2, 0x1, RZ ;  /* 0x0000000102027810 */ /* 0x000fc80007ffe0ff */
[----:B------:R-:W-:Y:S02]  /*0350*/  ISETP.NE.AND P0, PT, R2, RZ, PT ;  /* 0x000000ff0200720c */ /* 0x000fe40003f05270 */
[----:B------:R-:W-:Y:S01]  /*0360*/  IADD3 R3, PT, PT, R0, R3, RZ ;  /* 0x0000000300037210 */ /* 0x000fe20007ffe0ff */
[----:B--2---:R-:W-:-:S04]  /*0370*/  FADD R16, R14, R13 ;  /* 0x0000000d0e107221 */ /* 0x004fc80000000000 */
[----:B---3--:R-:W-:-:S05]  /*0380*/  FADD R17, R16, R17 ;  /* 0x0000001110117221 */ /* 0x008fca0000000000 */
[----:B------:R3:W-:Y:S01]  /*0390*/  STG.E desc[UR4][R10.64], R17 ;  /* 0x000000110a007986 */ /* 0x0007e2000c101904 */
[----:B------:R-:W-:Y:S05]  /*03a0*/  @P0 BRA `(.L_x_19) ;  /* 0xfffffffc00cc0947 */ /* 0x000fea000383ffff */
.L_x_18:
[----:B------:R-:W-:Y:S05]  /*03b0*/  BSYNC.RECONVERGENT B0 ;  /* 0x0000000000007941 */ /* 0x000fea0003800200 */
.L_x_17:
[----:B------:R-:W-:Y:S05]  /*03c0*/  @!P1 EXIT ;  /* 0x000000000000994d */ /* 0x000fea0003800000 */
.L_x_20:
[----:B------:R-:W3:Y:S08]  /*03d0*/  LDC.64 R4, c[0x0][0x380] ;  /* 0x0000e000ff047b82 */ /* 0x000ef00000000a00 */
[----:B0-----:R-:W0:Y:S08]  /*03e0*/  LDC.64 R6, c[0x0][0x388] ;  /* 0x0000e200ff067b82 */ /* 0x001e300000000a00 */
[----:B------:R-:W1:Y:S01]  /*03f0*/  LDC.64 R8, c[0x0][0x390] ;  /* 0x0000e400ff087b82 */ /* 0x000e620000000a00 */
[----:B---3--:R-:W-:-:S05]  /*0400*/  IMAD.WIDE R10, R3, 0x4, R4 ;  /* 0x00000004030a7825 */ /* 0x008fca00078e0204 */
[----:B------:R-:W2:Y:S01]  /*0410*/  LDG.E R2, desc[UR4][R10.64] ;  /* 0x000000040a027981 */ /* 0x000ea2000c1e1900 */
[----:B0-----:R-:W-:-:S05]  /*0420*/  IMAD.WIDE R12, R3, 0x4, R6 ;  /* 0x00000004030c7825 */ /* 0x001fca00078e0206 */
[----:B------:R-:W2:Y:S01]  /*0430*/  LDG.E R5, desc[UR4][R12.64] ;  /* 0x000000040c057981 */ /* 0x000ea2000c1e1900 */
[----:B-1----:R-:W-:-:S05]  /*0440*/  IMAD.WIDE R16, R3, 0x4, R8 ;  /* 0x0000000403107825 */ /* 0x002fca00078e0208 */
[----:B------:R-:W3:Y:S01]  /*0450*/  LDG.E R7, desc[UR4][R16.64] ;  /* 0x0000000410077981 */ /* 0x000ee2000c1e1900 */
[----:B------:R-:W-:-:S04]  /*0460*/  IMAD.WIDE R8, R0, 0x4, R16 ;  /* 0x0000000400087825 */ /* 0x000fc800078e0210 */
[----:B--2---:R-:W-:Y:S01]  /*0470*/  FADD R2, R2, R5 ;  /* 0x0000000502027221 */ /* 0x004fe20000000000 */
[----:B------:R-:W-:-:S04]  /*0480*/  IMAD.WIDE R4, R0, 0x4, R10 ;  /* 0x0000000400047825 */ /* 0x000fc800078e020a */
[----:B---3--:R-:W-:Y:S01]  /*0490*/  FADD R19, R2, R7 ;  /* 0x0000000702137221 */ /* 0x008fe20000000000 */
[----:B------:R-:W-:-:S04]  /*04a0*/  IMAD.WIDE R6, R0, 0x4, R12 ;  /* 0x0000000400067825 */ /* 0x000fc800078e020c */
[----:B------:R0:W-:Y:S04]  /*04b0*/  STG.E desc[UR4][R16.64], R19 ;  /* 0x0000001310007986 */ /* 0x0001e8000c101904 */
[----:B------:R-:W2:Y:S04]  /*04c0*/  LDG.E R2, desc[UR4][R4.64] ;  /* 0x0000000404027981 */ /* 0x000ea8000c1e1900 */
[----:B------:R-:W2:Y:S04]  /*04d0*/  LDG.E R15, desc[UR4][R6.64] ;  /* 0x00000004060f7981 */ /* 0x000ea8000c1e1900 */
[----:B------:R-:W3:Y:S01]  /*04e0*/  LDG.E R11, desc[UR4][R8.64] ;  /* 0x00000004080b7981 */ /* 0x000ee2000c1e1900 */
[----:B------:R-:W-:-:S04]  /*04f0*/  IMAD.WIDE R12, R0, 0x4, R6 ;  /* 0x00000004000c7825 */ /* 0x000fc800078e0206 */
[----:B--2---:R-:W-:-:S04]  /*0500*/  FADD R2, R2, R15 ;  /* 0x0000000f02027221 */ /* 0x004fc80000000000 */
[----:B---3--:R-:W-:Y:S01]  /*0510*/  FADD R21, R2, R11 ;  /* 0x0000000b02157221 */ /* 0x008fe20000000000 */
[----:B------:R-:W-:-:S04]  /*0520*/  IMAD.WIDE R10, R0, 0x4, R4 ;  /* 0x00000004000a7825 */ /* 0x000fc800078e0204 */
[----:B------:R1:W-:Y:S01]  /*0530*/  STG.E desc[UR4][R8.64], R21 ;  /* 0x0000001508007986 */ /* 0x0003e2000c101904 */
[----:B------:R-:W-:-:S03]  /*0540*/  IMAD.WIDE R14, R0, 0x4, R8 ;  /* 0x00000004000e7825 */ /* 0x000fc600078e0208 */
[----:B------:R-:W2:Y:S04]  /*0550*/  LDG.E R2, desc[UR4][R10.64] ;  /* 0x000000040a027981 */ /* 0x000ea8000c1e1900 */
[----:B0-----:R-:W2:Y:S04]  /*0560*/  LDG.E R17, desc[UR4][R12.64] ;  /* 0x000000040c117981 */ /* 0x001ea8000c1e1900 */
        /* <DEDUP_REMOVED lines=8> */
[----:B------:R-:W2:Y:S04]  /*05f0*/  LDG.E R7, desc[UR4][R6.64] ;  /* 0x0000000406077981 */ /* 0x000ea8000c1e1900 */
[----:B-1----:R-:W3:Y:S01]  /*0600*/  LDG.E R9, desc[UR4][R16.64] ;  /* 0x0000000410097981 */ /* 0x002ee2000c1e1900 */
[----:B------:R-:W-:-:S04]  /*0610*/  LEA R3, R0, R3, 0x2 ;  /* 0x0000000300037211 */ /* 0x000fc800078e10ff */
[----:B------:R-:W-:Y:S01]  /*0620*/  ISETP.GE.AND P0, PT, R3, UR6, PT ;  /* 0x0000000603007c0c */ /* 0x000fe2000bf06270 */
[----:B--2---:R-:W-:-:S04]  /*0630*/  FADD R2, R4, R7 ;  /* 0x0000000704027221 */ /* 0x004fc80000000000 */
[----:B---3--:R-:W-:-:S05]  /*0640*/  FADD R9, R2, R9 ;  /* 0x0000000902097221 */ /* 0x008fca0000000000 */
[----:B------:R0:W-:Y:S03]  /*0650*/  STG.E desc[UR4][R16.64], R9 ;  /* 0x0000000910007986 */ /* 0x0001e6000c101904 */
[----:B------:R-:W-:Y:S05]  /*0660*/  @!P0 BRA `(.L_x_20) ;  /* 0xfffffffc00588947 */ /* 0x000fea000383ffff */
[----:B------:R-:W-:Y:S05]  /*0670*/  EXIT ;  /* 0x000000000000794d */ /* 0x000fea0003800000 */
.L_x_21:
        /* <DEDUP_REMOVED lines=16> */
.L_x_25:


//--------------------- .nv.shared.reserved.0     --------------------------
	.section	.nv.shared.reserved.0,"aw",@nobits
	.weak		__nv_reservedSMEM_offset_0_alias
	.size		__nv_reservedSMEM_offset_0_alias, 0, 64
	.other		__nv_reservedSMEM_offset_0_alias,@"STO_CUDA_RESERVED_SHARED STV_DEFAULT"
__nv_reservedSMEM_offset_0_alias:
	.zero		0
	.zero		64


//--------------------- .nv.constant0._Z10atomic_addPfS_S_i --------------------------
	.section	.nv.constant0._Z10atomic_addPfS_S_i,"a",@progbits
	.sectionflags	@""
	.align	4
.nv.constant0._Z10atomic_addPfS_S_i:
	.zero		924


//--------------------- .nv.constant0._Z3addPfS_S_i --------------------------
	.section	.nv.constant0._Z3addPfS_S_i,"a",@progbits
	.sectionflags	@""
	.align	4
.nv.constant0._Z3addPfS_S_i:
	.zero		924


//--------------------- .nv.constant0._Z10add_stridePfS_S_i --------------------------
	.section	.nv.constant0._Z10add_stridePfS_S_i,"a",@progbits
	.sectionflags	@""
	.align	4
.nv.constant0._Z10add_stridePfS_S_i:
	.zero		924


//--------------------- .nv.constant0._Z12add_parallelPfS_S_i --------------------------
	.section	.nv.constant0._Z12add_parallelPfS_S_i,"a",@progbits
	.sectionflags	@""
	.align	4
.nv.constant0._Z12add_parallelPfS_S_i:
	.zero		924


//--------------------- SYMBOLS --------------------------

	.type		.nv.reservedSmem.offset0,@object
	.size		.nv.reservedSmem.offset0,0x4
